	.target	sm_100a

	.elftype	@"ET_EXEC"


//--------------------- .note.nv.tkinfo           --------------------------
	.section	.note.nv.tkinfo,"",@"SHT_NOTE"
	.sectionflags	@"SHF_NOTE_NV_TKINFO"
	.tkinfo
        /*0018*/ 	.word	0x00000002
        /*0030*/ 	.string	""
        /*0030*/ 	.string	"ptxas"
        /*0030*/ 	.string	"Cuda compilation tools, release 13.0, V13.0.88"
        /*0030*/ 	.string	"Build cuda_13.0.r13.0/compiler.36424714_0"
        /*0030*/ 	.string	"-arch sm_100a -m 64 "



//--------------------- .note.nv.cuinfo           --------------------------
	.section	.note.nv.cuinfo,"",@"SHT_NOTE"
	.sectionflags	@"SHF_NOTE_NV_CUINFO"
        /*0018*/ 	.short	0x0002
        /*001a*/ 	.short	0x0064
        /*001c*/ 	.short	0x0082
	.zero		2


//--------------------- .nv.info                  --------------------------
	.section	.nv.info,"",@"SHT_CUDA_INFO"
	.align	4


	//----- nvinfo : EIATTR_REGCOUNT
	.align		4
        /*0000*/ 	.byte	0x04, 0x2f
        /*0002*/ 	.short	(.L_19 - .L_18)
	.align		4
.L_18:
        /*0004*/ 	.word	index@(_ZN7cutlass13device_kernelINS_4conv6kernel13ConvUniversalINS1_16ConvProblemShapeILNS1_8OperatorE0ELi2EEENS1_10collective14CollectiveConvINS1_47MainloopSm100TmaUmmaWarpSpecializedImplicitGemmILS5_0ELi17ELi2ELi1ELi2EN4cute5tupleIJNSA_1CILi1EEESD_SD_EEEEENSB_IJNSC_ILi64EEENSC_ILi128EEENSB_IJSG_EEEEEENS_12float_e4m3_tESK_NSA_8TiledMMAINSA_8MMA_AtomIJNSA_10MMA_TraitsINSA_19SM100_MMA_F8F6F4_SSEJSK_SK_fSG_SH_NSA_17integral_constantINSA_4UMMA5MajorELSR_0EEESS_NSP_INSQ_7ScaleInELST_0EEESU_EEEEEENSA_6LayoutISE_NSB_IJNSC_ILi0EEESY_SY_EEEEENSB_IJNSA_10UnderscoreES11_S11_EEEEENS7_6detail27Sm100ImplicitGemmTileTraitsINSA_20SM90_TMA_LOAD_IM2COLENSA_14ComposedLayoutINSA_7SwizzleILi2ELi4ELi3EEENSA_18smem_ptr_flag_bitsILi8EEENSX_INSB_IJNSC_ILi8EEESG_EEENSB_IJSG_SD_EEEEEEEvEENS15_INSA_13SM90_TMA_LOADES1G_vEEEENS_8epilogue10collective18CollectiveEpilogueINS1L_23Sm100TmaWarpSpecializedILi2ELi2ELi32ELb0ELb0EEEJSJ_NSB_IJNSX_ISG_SD_EES1Q_EEESK_NSB_IJNSB_IJlllEEESD_SY_EEESK_S1T_NS1L_6fusion15FusionCallbacksIS1P_NS1U_17LinearCombinationISK_fSK_fLNS_15FloatRoundStyleE2EEESJ_S1R_JEEENSA_5SM1004TMEM4LOAD26SM100_TMEM_LOAD_16dp32b32xES16_S1G_NSA_39AutoVectorizingCopyWithAssumedAlignmentILi128EEENSA_21SM90_TMA_STORE_IM2COLES1G_S25_S25_EEEvvEEEEvNT_6ParamsE)
        /*0008*/ 	.word	0x0000007d


	//----- nvinfo : EIATTR_FRAME_SIZE
	.align		4
.L_19:
        /*000c*/ 	.byte	0x04, 0x11
        /*000e*/ 	.short	(.L_21 - .L_20)
	.align		4
.L_20:
        /*0010*/ 	.word	index@($__internal_2_$__cuda_sm10x_tcgen05_guardrail_trap_unallocated_columns_being_dealloced)
        /*0014*/ 	.word	0x00000008


	//----- nvinfo : EIATTR_FRAME_SIZE
	.align		4
.L_21:
        /*0018*/ 	.byte	0x04, 0x11
        /*001a*/ 	.short	(.L_23 - .L_22)
	.align		4
.L_22:
        /*001c*/ 	.word	index@($__internal_1_$__cuda_sm10x_tcgen05_guardrail_trap_phase_invalid_during_alloc)
        /*0020*/ 	.word	0x00000008


	//----- nvinfo : EIATTR_FRAME_SIZE
	.align		4
.L_23:
        /*0024*/ 	.byte	0x04, 0x11
        /*0026*/ 	.short	(.L_25 - .L_24)
	.align		4
.L_24:
        /*0028*/ 	.word	index@($__internal_0_$__cuda_sm10x_tcgen05_guardrail_trap_col_being_dealloced_not_returned_by_alloc)
        /*002c*/ 	.word	0x00000008


	//----- nvinfo : EIATTR_FRAME_SIZE
	.align		4
.L_25:
        /*0030*/ 	.byte	0x04, 0x11
        /*0032*/ 	.short	(.L_27 - .L_26)
	.align		4
.L_26:
        /*0034*/ 	.word	index@(_ZN7cutlass13device_kernelINS_4conv6kernel13ConvUniversalINS1_16ConvProblemShapeILNS1_8OperatorE0ELi2EEENS1_10collective14CollectiveConvINS1_47MainloopSm100TmaUmmaWarpSpecializedImplicitGemmILS5_0ELi17ELi2ELi1ELi2EN4cute5tupleIJNSA_1CILi1EEESD_SD_EEEEENSB_IJNSC_ILi64EEENSC_ILi128EEENSB_IJSG_EEEEEENS_12float_e4m3_tESK_NSA_8TiledMMAINSA_8MMA_AtomIJNSA_10MMA_TraitsINSA_19SM100_MMA_F8F6F4_SSEJSK_SK_fSG_SH_NSA_17integral_constantINSA_4UMMA5MajorELSR_0EEESS_NSP_INSQ_7ScaleInELST_0EEESU_EEEEEENSA_6LayoutISE_NSB_IJNSC_ILi0EEESY_SY_EEEEENSB_IJNSA_10UnderscoreES11_S11_EEEEENS7_6detail27Sm100ImplicitGemmTileTraitsINSA_20SM90_TMA_LOAD_IM2COLENSA_14ComposedLayoutINSA_7SwizzleILi2ELi4ELi3EEENSA_18smem_ptr_flag_bitsILi8EEENSX_INSB_IJNSC_ILi8EEESG_EEENSB_IJSG_SD_EEEEEEEvEENS15_INSA_13SM90_TMA_LOADES1G_vEEEENS_8epilogue10collective18CollectiveEpilogueINS1L_23Sm100TmaWarpSpecializedILi2ELi2ELi32ELb0ELb0EEEJSJ_NSB_IJNSX_ISG_SD_EES1Q_EEESK_NSB_IJNSB_IJlllEEESD_SY_EEESK_S1T_NS1L_6fusion15FusionCallbacksIS1P_NS1U_17LinearCombinationISK_fSK_fLNS_15FloatRoundStyleE2EEESJ_S1R_JEEENSA_5SM1004TMEM4LOAD26SM100_TMEM_LOAD_16dp32b32xES16_S1G_NSA_39AutoVectorizingCopyWithAssumedAlignmentILi128EEENSA_21SM90_TMA_STORE_IM2COLES1G_S25_S25_EEEvvEEEEvNT_6ParamsE)
        /*0038*/ 	.word	0x00000008


	//----- nvinfo : EIATTR_MIN_STACK_SIZE
	.align		4
.L_27:
        /*003c*/ 	.byte	0x04, 0x12
        /*003e*/ 	.short	(.L_29 - .L_28)
	.align		4
.L_28:
        /*0040*/ 	.word	index@(_ZN7cutlass13device_kernelINS_4conv6kernel13ConvUniversalINS1_16ConvProblemShapeILNS1_8OperatorE0ELi2EEENS1_10collective14CollectiveConvINS1_47MainloopSm100TmaUmmaWarpSpecializedImplicitGemmILS5_0ELi17ELi2ELi1ELi2EN4cute5tupleIJNSA_1CILi1EEESD_SD_EEEEENSB_IJNSC_ILi64EEENSC_ILi128EEENSB_IJSG_EEEEEENS_12float_e4m3_tESK_NSA_8TiledMMAINSA_8MMA_AtomIJNSA_10MMA_TraitsINSA_19SM100_MMA_F8F6F4_SSEJSK_SK_fSG_SH_NSA_17integral_constantINSA_4UMMA5MajorELSR_0EEESS_NSP_INSQ_7ScaleInELST_0EEESU_EEEEEENSA_6LayoutISE_NSB_IJNSC_ILi0EEESY_SY_EEEEENSB_IJNSA_10UnderscoreES11_S11_EEEEENS7_6detail27Sm100ImplicitGemmTileTraitsINSA_20SM90_TMA_LOAD_IM2COLENSA_14ComposedLayoutINSA_7SwizzleILi2ELi4ELi3EEENSA_18smem_ptr_flag_bitsILi8EEENSX_INSB_IJNSC_ILi8EEESG_EEENSB_IJSG_SD_EEEEEEEvEENS15_INSA_13SM90_TMA_LOADES1G_vEEEENS_8epilogue10collective18CollectiveEpilogueINS1L_23Sm100TmaWarpSpecializedILi2ELi2ELi32ELb0ELb0EEEJSJ_NSB_IJNSX_ISG_SD_EES1Q_EEESK_NSB_IJNSB_IJlllEEESD_SY_EEESK_S1T_NS1L_6fusion15FusionCallbacksIS1P_NS1U_17LinearCombinationISK_fSK_fLNS_15FloatRoundStyleE2EEESJ_S1R_JEEENSA_5SM1004TMEM4LOAD26SM100_TMEM_LOAD_16dp32b32xES16_S1G_NSA_39AutoVectorizingCopyWithAssumedAlignmentILi128EEENSA_21SM90_TMA_STORE_IM2COLES1G_S25_S25_EEEvvEEEEvNT_6ParamsE)
        /*0044*/ 	.word	0x00000008
.L_29:


//--------------------- .nv.compat                --------------------------
	.section	.nv.compat,"",@"SHT_CUDA_COMPAT_INFO"
	.align	4
        /*0000*/ 	.byte	0x02, 0x09, 0x01, 0x00, 0x02, 0x02, 0x02, 0x00, 0x02, 0x05, 0x05, 0x00, 0x03, 0x07, 0x01, 0x01
        /*0010*/ 	.byte	0x02, 0x03, 0x01, 0x00, 0x02, 0x06, 0x01, 0x00, 0x04, 0x0b, 0x08, 0x00, 0x09, 0x00, 0x00, 0x00
        /*0020*/ 	.byte	0x00, 0x00, 0x00, 0x00


//--------------------- .nv.info._ZN7cutlass13device_kernelINS_4conv6kernel13ConvUniversalINS1_16ConvProblemShapeILNS1_8OperatorE0ELi2EEENS1_10collective14CollectiveConvINS1_47MainloopSm100TmaUmmaWarpSpecializedImplicitGemmILS5_0ELi17ELi2ELi1ELi2EN4cute5tupleIJNSA_1CILi1EEESD_SD_EEEEENSB_IJNSC_ILi64EEENSC_ILi128EEENSB_IJSG_EEEEEENS_12float_e4m3_tESK_NSA_8TiledMMAINSA_8MMA_AtomIJNSA_10MMA_TraitsINSA_19SM100_MMA_F8F6F4_SSEJSK_SK_fSG_SH_NSA_17integral_constantINSA_4UMMA5MajorELSR_0EEESS_NSP_INSQ_7ScaleInELST_0EEESU_EEEEEENSA_6LayoutISE_NSB_IJNSC_ILi0EEESY_SY_EEEEENSB_IJNSA_10UnderscoreES11_S11_EEEEENS7_6detail27Sm100ImplicitGemmTileTraitsINSA_20SM90_TMA_LOAD_IM2COLENSA_14ComposedLayoutINSA_7SwizzleILi2ELi4ELi3EEENSA_18smem_ptr_flag_bitsILi8EEENSX_INSB_IJNSC_ILi8EEESG_EEENSB_IJSG_SD_EEEEEEEvEENS15_INSA_13SM90_TMA_LOADES1G_vEEEENS_8epilogue10collective18CollectiveEpilogueINS1L_23Sm100TmaWarpSpecializedILi2ELi2ELi32ELb0ELb0EEEJSJ_NSB_IJNSX_ISG_SD_EES1Q_EEESK_NSB_IJNSB_IJlllEEESD_SY_EEESK_S1T_NS1L_6fusion15FusionCallbacksIS1P_NS1U_17LinearCombinationISK_fSK_fLNS_15FloatRoundStyleE2EEESJ_S1R_JEEENSA_5SM1004TMEM4LOAD26SM100_TMEM_LOAD_16dp32b32xES16_S1G_NSA_39AutoVectorizingCopyWithAssumedAlignmentILi128EEENSA_21SM90_TMA_STORE_IM2COLES1G_S25_S25_EEEvvEEEEvNT_6ParamsE --------------------------
	.section	.nv.info._ZN7cutlass13device_kernelINS_4conv6kernel13ConvUniversalINS1_16ConvProblemShapeILNS1_8OperatorE0ELi2EEENS1_10collective14CollectiveConvINS1_47MainloopSm100TmaUmmaWarpSpecializedImplicitGemmILS5_0ELi17ELi2ELi1ELi2EN4cute5tupleIJNSA_1CILi1EEESD_SD_EEEEENSB_IJNSC_ILi64EEENSC_ILi128EEENSB_IJSG_EEEEEENS_12float_e4m3_tESK_NSA_8TiledMMAINSA_8MMA_AtomIJNSA_10MMA_TraitsINSA_19SM100_MMA_F8F6F4_SSEJSK_SK_fSG_SH_NSA_17integral_constantINSA_4UMMA5MajorELSR_0EEESS_NSP_INSQ_7ScaleInELST_0EEESU_EEEEEENSA_6LayoutISE_NSB_IJNSC_ILi0EEESY_SY_EEEEENSB_IJNSA_10UnderscoreES11_S11_EEEEENS7_6detail27Sm100ImplicitGemmTileTraitsINSA_20SM90_TMA_LOAD_IM2COLENSA_14ComposedLayoutINSA_7SwizzleILi2ELi4ELi3EEENSA_18smem_ptr_flag_bitsILi8EEENSX_INSB_IJNSC_ILi8EEESG_EEENSB_IJSG_SD_EEEEEEEvEENS15_INSA_13SM90_TMA_LOADES1G_vEEEENS_8epilogue10collective18CollectiveEpilogueINS1L_23Sm100TmaWarpSpecializedILi2ELi2ELi32ELb0ELb0EEEJSJ_NSB_IJNSX_ISG_SD_EES1Q_EEESK_NSB_IJNSB_IJlllEEESD_SY_EEESK_S1T_NS1L_6fusion15FusionCallbacksIS1P_NS1U_17LinearCombinationISK_fSK_fLNS_15FloatRoundStyleE2EEESJ_S1R_JEEENSA_5SM1004TMEM4LOAD26SM100_TMEM_LOAD_16dp32b32xES16_S1G_NSA_39AutoVectorizingCopyWithAssumedAlignmentILi128EEENSA_21SM90_TMA_STORE_IM2COLES1G_S25_S25_EEEvvEEEEvNT_6ParamsE,"",@"SHT_CUDA_INFO"
	.sectionflags	@""
	.align	4


	//----- nvinfo : EIATTR_CUDA_API_VERSION
	.align		4
        /*0000*/ 	.byte	0x04, 0x37
        /*0002*/ 	.short	(.L_31 - .L_30)
.L_30:
        /*0004*/ 	.word	0x00000082


	//----- nvinfo : EIATTR_KPARAM_INFO
	.align		4
.L_31:
        /*0008*/ 	.byte	0x04, 0x17
        /*000a*/ 	.short	(.L_33 - .L_32)
.L_32:
        /*000c*/ 	.word	0x00000000
        /*0010*/ 	.short	0x0000
        /*0012*/ 	.short	0x0000
        /*0014*/ 	.byte	0x00, 0xf0, 0x01, 0x20


	//----- nvinfo : EIATTR_AT_ENTRY_FRAGMENTS
	.align		4
.L_33:
        /*0018*/ 	.byte	0x04, 0x4f
        /*001a*/ 	.short	(.L_35 - .L_34)


	//   ....[0]....
.L_34:
        /*001c*/ 	.word	0x00000006


	//----- nvinfo : EIATTR_RESERVED_SMEM_USED
	.align		4
.L_35:
        /*0020*/ 	.byte	0x01, 0x41
	.zero		2


	//----- nvinfo : EIATTR_SPARSE_MMA_MASK
	.align		4
        /*0024*/ 	.byte	0x03, 0x50
        /*0026*/ 	.short	0x0000


	//----- nvinfo : EIATTR_TCGEN05_1CTA_USED
	.align		4
        /*0028*/ 	.byte	0x01, 0x51
	.zero		2


	//----- nvinfo : EIATTR_MAXREG_COUNT
	.align		4
        /*002c*/ 	.byte	0x03, 0x1b
        /*002e*/ 	.short	0x00ff


	//----- nvinfo : EIATTR_NUM_BARRIERS
	.align		4
        /*0030*/ 	.byte	0x02, 0x4c
        /*0032*/ 	.byte	0x07
	.zero		1


	//----- nvinfo : EIATTR_EXTERNS
	.align		4
        /*0034*/ 	.byte	0x04, 0x0f
        /*0036*/ 	.short	(.L_37 - .L_36)


	//   ....[0]....
	.align		4
.L_36:
        /*0038*/ 	.word	index@(__assertfail)


	//----- nvinfo : EIATTR_MERCURY_ISA_VERSION
	.align		4
.L_37:
        /*003c*/ 	.byte	0x03, 0x5f
        /*003e*/ 	.short	0x0101


	//----- nvinfo : EIATTR_INT_WARP_WIDE_INSTR_OFFSETS
	.align		4
        /*0040*/ 	.byte	0x04, 0x31
        /*0042*/ 	.short	(.L_39 - .L_38)


	//   ....[0]....
.L_38:
        /*0044*/ 	.word	0x00004160


	//   ....[1]....
        /*0048*/ 	.word	0x00004180


	//   ....[2]....
        /*004c*/ 	.word	0x000041b0


	//   ....[3]....
        /*0050*/ 	.word	0x00004c40


	//   ....[4]....
        /*0054*/ 	.word	0x00004c60


	//   ....[5]....
        /*0058*/ 	.word	0x00004e60


	//   ....[6]....
        /*005c*/ 	.word	0x00004e70


	//----- nvinfo : EIATTR_COOP_GROUP_MASK_REGIDS
	.align		4
.L_39:
        /*0060*/ 	.byte	0x04, 0x29
        /*0062*/ 	.short	(.L_41 - .L_40)


	//   ....[0]....
.L_40:
        /*0064*/ 	.word	0xffffffff


	//   ....[1]....
        /*0068*/ 	.word	0xffffffff


	//   ....[2]....
        /*006c*/ 	.word	0xffffffff


	//   ....[3]....
        /*0070*/ 	.word	0xffffffff


	//   ....[4]....
        /*0074*/ 	.word	0xffffffff


	//   ....[5]....
        /*0078*/ 	.word	0xffffffff


	//   ....[6]....
        /*007c*/ 	.word	0xffffffff


	//   ....[7]....
        /*0080*/ 	.word	0xffffffff


	//   ....[8]....
        /*0084*/ 	.word	0xffffffff


	//   ....[9]....
        /*0088*/ 	.word	0xffffffff


	//   ....[10]....
        /*008c*/ 	.word	0xffffffff


	//   ....[11]....
        /*0090*/ 	.word	0xffffffff


	//----- nvinfo : EIATTR_COOP_GROUP_INSTR_OFFSETS
	.align		4
.L_41:
        /*0094*/ 	.byte	0x04, 0x28
        /*0096*/ 	.short	(.L_43 - .L_42)


	//   ....[0]....
.L_42:
        /*0098*/ 	.word	0x000000a0


	//   ....[1]....
        /*009c*/ 	.word	0x000004e0


	//   ....[2]....
        /*00a0*/ 	.word	0x00000820


	//   ....[3]....
        /*00a4*/ 	.word	0x00000980


	//   ....[4]....
        /*00a8*/ 	.word	0x00000a80


	//   ....[5]....
        /*00ac*/ 	.word	0x00000bd0


	//   ....[6]....
        /*00b0*/ 	.word	0x00002270


	//   ....[7]....
        /*00b4*/ 	.word	0x000035c0


	//   ....[8]....
        /*00b8*/ 	.word	0x000037d0


	//   ....[9]....
        /*00bc*/ 	.word	0x00003800


	//   ....[10]....
        /*00c0*/ 	.word	0x00004040


	//   ....[11]....
        /*00c4*/ 	.word	0x00004280


	//----- nvinfo : EIATTR_VRC_CTA_INIT_COUNT
	.align		4
.L_43:
        /*00c8*/ 	.byte	0x02, 0x4a
        /*00ca*/ 	.byte	0x80
	.zero		1


	//----- nvinfo : EIATTR_SYSCALL_OFFSETS
	.align		4
        /*00cc*/ 	.byte	0x04, 0x46
        /*00ce*/ 	.short	(.L_45 - .L_44)


	//   ....[0]....
.L_44:
        /*00d0*/ 	.word	0x00005a00


	//   ....[1]....
        /*00d4*/ 	.word	0x00005b40


	//   ....[2]....
        /*00d8*/ 	.word	0x000063c0


	//   ....[3]....
        /*00dc*/ 	.word	0x00007180


	//----- nvinfo : EIATTR_MBARRIER_INSTR_OFFSETS
	.align		4
.L_45:
        /*00e0*/ 	.byte	0x04, 0x39
        /*00e2*/ 	.short	(.L_47 - .L_46)


	//   ....[0]....
.L_46:
        /*00e4*/ 	.word	0x000005e0
        /*00e8*/ 	.word	0x000000ff
        /*00ec*/ 	.word	0x00000000
        /*00f0*/ 	.short	0x0100
        /*00f2*/ 	.byte	0x05
	.zero		1


	//   ....[1]....
        /*00f4*/ 	.word	0x000005f0
        /*00f8*/ 	.word	0x000000ff
        /*00fc*/ 	.word	0x00000088
        /*0100*/ 	.short	0x0100
        /*0102*/ 	.byte	0x05
	.zero		1


	//   ....[2]....
        /*0104*/ 	.word	0x00000600
        /*0108*/ 	.word	0x000000ff
        /*010c*/ 	.word	0x00000008
        /*0110*/ 	.short	0x0100
        /*0112*/ 	.byte	0x05
	.zero		1


	//   ....[3]....
        /*0114*/ 	.word	0x00000610
        /*0118*/ 	.word	0x000000ff
        /*011c*/ 	.word	0x00000090
        /*0120*/ 	.short	0x0100
        /*0122*/ 	.byte	0x05
	.zero		1


	//   ....[4]....
        /*0124*/ 	.word	0x00000620
        /*0128*/ 	.word	0x000000ff
        /*012c*/ 	.word	0x00000010
        /*0130*/ 	.short	0x0100
        /*0132*/ 	.byte	0x05
	.zero		1


	//   ....[5]....
        /*0134*/ 	.word	0x00000630
        /*0138*/ 	.word	0x000000ff
        /*013c*/ 	.word	0x00000098
        /*0140*/ 	.short	0x0100
        /*0142*/ 	.byte	0x05
	.zero		1


	//   ....[6]....
        /*0144*/ 	.word	0x00000640
        /*0148*/ 	.word	0x000000ff
        /*014c*/ 	.word	0x00000018
        /*0150*/ 	.short	0x0100
        /*0152*/ 	.byte	0x05
	.zero		1


	//   ....[7]....
        /*0154*/ 	.word	0x00000650
        /*0158*/ 	.word	0x000000ff
        /*015c*/ 	.word	0x000000a0
        /*0160*/ 	.short	0x0100
        /*0162*/ 	.byte	0x05
	.zero		1


	//   ....[8]....
        /*0164*/ 	.word	0x00000660
        /*0168*/ 	.word	0x000000ff
        /*016c*/ 	.word	0x00000020
        /*0170*/ 	.short	0x0100
        /*0172*/ 	.byte	0x05
	.zero		1


	//   ....[9]....
        /*0174*/ 	.word	0x00000670
        /*0178*/ 	.word	0x000000ff
        /*017c*/ 	.word	0x000000a8
        /*0180*/ 	.short	0x0100
        /*0182*/ 	.byte	0x05
	.zero		1


	//   ....[10]....
        /*0184*/ 	.word	0x00000680
        /*0188*/ 	.word	0x000000ff
        /*018c*/ 	.word	0x00000028
        /*0190*/ 	.short	0x0100
        /*0192*/ 	.byte	0x05
	.zero		1


	//   ....[11]....
        /*0194*/ 	.word	0x00000690
        /*0198*/ 	.word	0x000000ff
        /*019c*/ 	.word	0x000000b0
        /*01a0*/ 	.short	0x0100
        /*01a2*/ 	.byte	0x05
	.zero		1


	//   ....[12]....
        /*01a4*/ 	.word	0x000006a0
        /*01a8*/ 	.word	0x000000ff
        /*01ac*/ 	.word	0x00000030
        /*01b0*/ 	.short	0x0100
        /*01b2*/ 	.byte	0x05
	.zero		1


	//   ....[13]....
        /*01b4*/ 	.word	0x000006b0
        /*01b8*/ 	.word	0x000000ff
        /*01bc*/ 	.word	0x000000b8
        /*01c0*/ 	.short	0x0100
        /*01c2*/ 	.byte	0x05
	.zero		1


	//   ....[14]....
        /*01c4*/ 	.word	0x000006c0
        /*01c8*/ 	.word	0x000000ff
        /*01cc*/ 	.word	0x00000038
        /*01d0*/ 	.short	0x0100
        /*01d2*/ 	.byte	0x05
	.zero		1


	//   ....[15]....
        /*01d4*/ 	.word	0x000006d0
        /*01d8*/ 	.word	0x000000ff
        /*01dc*/ 	.word	0x000000c0
        /*01e0*/ 	.short	0x0100
        /*01e2*/ 	.byte	0x05
	.zero		1


	//   ....[16]....
        /*01e4*/ 	.word	0x000006e0
        /*01e8*/ 	.word	0x000000ff
        /*01ec*/ 	.word	0x00000040
        /*01f0*/ 	.short	0x0100
        /*01f2*/ 	.byte	0x05
	.zero		1


	//   ....[17]....
        /*01f4*/ 	.word	0x000006f0
        /*01f8*/ 	.word	0x000000ff
        /*01fc*/ 	.word	0x000000c8
        /*0200*/ 	.short	0x0100
        /*0202*/ 	.byte	0x05
	.zero		1


	//   ....[18]....
        /*0204*/ 	.word	0x00000700
        /*0208*/ 	.word	0x000000ff
        /*020c*/ 	.word	0x00000048
        /*0210*/ 	.short	0x0100
        /*0212*/ 	.byte	0x05
	.zero		1


	//   ....[19]....
        /*0214*/ 	.word	0x00000710
        /*0218*/ 	.word	0x000000ff
        /*021c*/ 	.word	0x000000d0
        /*0220*/ 	.short	0x0100
        /*0222*/ 	.byte	0x05
	.zero		1


	//   ....[20]....
        /*0224*/ 	.word	0x00000720
        /*0228*/ 	.word	0x000000ff
        /*022c*/ 	.word	0x00000050
        /*0230*/ 	.short	0x0100
        /*0232*/ 	.byte	0x05
	.zero		1


	//   ....[21]....
        /*0234*/ 	.word	0x00000730
        /*0238*/ 	.word	0x000000ff
        /*023c*/ 	.word	0x000000d8
        /*0240*/ 	.short	0x0100
        /*0242*/ 	.byte	0x05
	.zero		1


	//   ....[22]....
        /*0244*/ 	.word	0x00000740
        /*0248*/ 	.word	0x000000ff
        /*024c*/ 	.word	0x00000058
        /*0250*/ 	.short	0x0100
        /*0252*/ 	.byte	0x05
	.zero		1


	//   ....[23]....
        /*0254*/ 	.word	0x00000750
        /*0258*/ 	.word	0x000000ff
        /*025c*/ 	.word	0x000000e0
        /*0260*/ 	.short	0x0100
        /*0262*/ 	.byte	0x05
	.zero		1


	//   ....[24]....
        /*0264*/ 	.word	0x00000760
        /*0268*/ 	.word	0x000000ff
        /*026c*/ 	.word	0x00000060
        /*0270*/ 	.short	0x0100
        /*0272*/ 	.byte	0x05
	.zero		1


	//   ....[25]....
        /*0274*/ 	.word	0x00000770
        /*0278*/ 	.word	0x000000ff
        /*027c*/ 	.word	0x000000e8
        /*0280*/ 	.short	0x0100
        /*0282*/ 	.byte	0x05
	.zero		1


	//   ....[26]....
        /*0284*/ 	.word	0x00000780
        /*0288*/ 	.word	0x000000ff
        /*028c*/ 	.word	0x00000068
        /*0290*/ 	.short	0x0100
        /*0292*/ 	.byte	0x05
	.zero		1


	//   ....[27]....
        /*0294*/ 	.word	0x00000790
        /*0298*/ 	.word	0x000000ff
        /*029c*/ 	.word	0x000000f0
        /*02a0*/ 	.short	0x0100
        /*02a2*/ 	.byte	0x05
	.zero		1


	//   ....[28]....
        /*02a4*/ 	.word	0x000007a0
        /*02a8*/ 	.word	0x000000ff
        /*02ac*/ 	.word	0x00000070
        /*02b0*/ 	.short	0x0100
        /*02b2*/ 	.byte	0x05
	.zero		1


	//   ....[29]....
        /*02b4*/ 	.word	0x000007b0
        /*02b8*/ 	.word	0x000000ff
        /*02bc*/ 	.word	0x000000f8
        /*02c0*/ 	.short	0x0100
        /*02c2*/ 	.byte	0x05
	.zero		1


	//   ....[30]....
        /*02c4*/ 	.word	0x000007c0
        /*02c8*/ 	.word	0x000000ff
        /*02cc*/ 	.word	0x00000078
        /*02d0*/ 	.short	0x0100
        /*02d2*/ 	.byte	0x05
	.zero		1


	//   ....[31]....
        /*02d4*/ 	.word	0x000007d0
        /*02d8*/ 	.word	0x000000ff
        /*02dc*/ 	.word	0x00000100
        /*02e0*/ 	.short	0x0100
        /*02e2*/ 	.byte	0x05
	.zero		1


	//   ....[32]....
        /*02e4*/ 	.word	0x000007e0
        /*02e8*/ 	.word	0x000000ff
        /*02ec*/ 	.word	0x00000080
        /*02f0*/ 	.short	0x0100
        /*02f2*/ 	.byte	0x05
	.zero		1


	//   ....[33]....
        /*02f4*/ 	.word	0x000007f0
        /*02f8*/ 	.word	0x000000ff
        /*02fc*/ 	.word	0x00000108
        /*0300*/ 	.short	0x0100
        /*0302*/ 	.byte	0x05
	.zero		1


	//   ....[34]....
        /*0304*/ 	.word	0x00000930
        /*0308*/ 	.word	0x000000ff
        /*030c*/ 	.word	0x00000110
        /*0310*/ 	.short	0x0100
        /*0312*/ 	.byte	0x07
	.zero		1


	//   ....[35]....
        /*0314*/ 	.word	0x00000940
        /*0318*/ 	.word	0x000000ff
        /*031c*/ 	.word	0x00000120
        /*0320*/ 	.short	0x0100
        /*0322*/ 	.byte	0x07
	.zero		1


	//   ....[36]....
        /*0324*/ 	.word	0x00000950
        /*0328*/ 	.word	0x000000ff
        /*032c*/ 	.word	0x00000118
        /*0330*/ 	.short	0x0100
        /*0332*/ 	.byte	0x07
	.zero		1


	//   ....[37]....
        /*0334*/ 	.word	0x00000960
        /*0338*/ 	.word	0x000000ff
        /*033c*/ 	.word	0x00000128
        /*0340*/ 	.short	0x0100
        /*0342*/ 	.byte	0x07
	.zero		1


	//   ....[38]....
        /*0344*/ 	.word	0x00000a50
        /*0348*/ 	.word	0x000000ff
        /*034c*/ 	.word	0x00000130
        /*0350*/ 	.short	0x0100
        /*0352*/ 	.byte	0x05
	.zero		1


	//   ....[39]....
        /*0354*/ 	.word	0x00000a60
        /*0358*/ 	.word	0x000000ff
        /*035c*/ 	.word	0x00000138
        /*0360*/ 	.short	0x0100
        /*0362*/ 	.byte	0x05
	.zero		1


	//   ....[40]....
        /*0364*/ 	.word	0x00000ba0
        /*0368*/ 	.word	0x000000ff
        /*036c*/ 	.word	0x00000140
        /*0370*/ 	.short	0x0100
        /*0372*/ 	.byte	0x05
	.zero		1


	//   ....[41]....
        /*0374*/ 	.word	0x00000bb0
        /*0378*/ 	.word	0x000000ff
        /*037c*/ 	.word	0x00000148
        /*0380*/ 	.short	0x0100
        /*0382*/ 	.byte	0x05
	.zero		1


	//   ....[42]....
        /*0384*/ 	.word	0x00000ce0
        /*0388*/ 	.word	0x000000ff
        /*038c*/ 	.word	0x00000150
        /*0390*/ 	.short	0x0100
        /*0392*/ 	.byte	0x07
	.zero		1


	//   ....[43]....
        /*0394*/ 	.word	0x00000cf0
        /*0398*/ 	.word	0x000000ff
        /*039c*/ 	.word	0x00000160
        /*03a0*/ 	.short	0x0100
        /*03a2*/ 	.byte	0x07
	.zero		1


	//   ....[44]....
        /*03a4*/ 	.word	0x00000d00
        /*03a8*/ 	.word	0x000000ff
        /*03ac*/ 	.word	0x00000158
        /*03b0*/ 	.short	0x0100
        /*03b2*/ 	.byte	0x07
	.zero		1


	//   ....[45]....
        /*03b4*/ 	.word	0x00000d10
        /*03b8*/ 	.word	0x000000ff
        /*03bc*/ 	.word	0x00000168
        /*03c0*/ 	.short	0x0100
        /*03c2*/ 	.byte	0x07
	.zero		1


	//   ....[46]....
        /*03c4*/ 	.word	0x00001650
        /*03c8*/ 	.word	0x000000ff
        /*03cc*/ 	.word	0x00000088
        /*03d0*/ 	.short	0x010a
        /*03d2*/ 	.byte	0x04
	.zero		1


	//   ....[47]....
        /*03d4*/ 	.word	0x00001910
        /*03d8*/ 	.word	0x000000ff
        /*03dc*/ 	.word	0x00000088
        /*03e0*/ 	.short	0x010a
        /*03e2*/ 	.byte	0x09
	.zero		1


	//   ....[48]....
        /*03e4*/ 	.word	0x00001a80
        /*03e8*/ 	.word	0x000000ff
        /*03ec*/ 	.word	0x00000088
        /*03f0*/ 	.short	0x010a
        /*03f2*/ 	.byte	0x08
	.zero		1


	//   ....[49]....
        /*03f4*/ 	.word	0x00001c40
        /*03f8*/ 	.word	0x000000ff
        /*03fc*/ 	.word	0x00000138
        /*0400*/ 	.short	0x0101
        /*0402*/ 	.byte	0x16
	.zero		1


	//   ....[50]....
        /*0404*/ 	.word	0x00001c70
        /*0408*/ 	.word	0x000000ff
        /*040c*/ 	.word	0x00000088
        /*0410*/ 	.short	0x010a
        /*0412*/ 	.byte	0x04
	.zero		1


	//   ....[51]....
        /*0414*/ 	.word	0x00001f10
        /*0418*/ 	.word	0x000000ff
        /*041c*/ 	.word	0x00000088
        /*0420*/ 	.short	0x010a
        /*0422*/ 	.byte	0x09
	.zero		1


	//   ....[52]....
        /*0424*/ 	.word	0x00002080
        /*0428*/ 	.word	0x000000ff
        /*042c*/ 	.word	0x00000088
        /*0430*/ 	.short	0x010a
        /*0432*/ 	.byte	0x08
	.zero		1


	//   ....[53]....
        /*0434*/ 	.word	0x00002280
        /*0438*/ 	.word	0x000000ff
        /*043c*/ 	.word	0x00000140
        /*0440*/ 	.short	0x010a
        /*0442*/ 	.byte	0x16
	.zero		1


	//   ....[54]....
        /*0444*/ 	.word	0x00002340
        /*0448*/ 	.word	0x000000ff
        /*044c*/ 	.word	0x00000000
        /*0450*/ 	.short	0x0101
        /*0452*/ 	.byte	0x04
	.zero		1


	//   ....[55]....
        /*0454*/ 	.word	0x00002840
        /*0458*/ 	.word	0x000000ff
        /*045c*/ 	.word	0x00000000
        /*0460*/ 	.short	0x010a
        /*0462*/ 	.byte	0x04
	.zero		1


	//   ....[56]....
        /*0464*/ 	.word	0x000028e0
        /*0468*/ 	.word	0x000000ff
        /*046c*/ 	.word	0x00000000
        /*0470*/ 	.short	0x010a
        /*0472*/ 	.byte	0x04
	.zero		1


	//   ....[57]....
        /*0474*/ 	.word	0x00002980
        /*0478*/ 	.word	0x000000ff
        /*047c*/ 	.word	0x00000000
        /*0480*/ 	.short	0x010a
        /*0482*/ 	.byte	0x04
	.zero		1


	//   ....[58]....
        /*0484*/ 	.word	0x00002a20
        /*0488*/ 	.word	0x000000ff
        /*048c*/ 	.word	0x00000000
        /*0490*/ 	.short	0x010a
        /*0492*/ 	.byte	0x04
	.zero		1


	//   ....[59]....
        /*0494*/ 	.word	0x00002ac0
        /*0498*/ 	.word	0x000000ff
        /*049c*/ 	.word	0x00000000
        /*04a0*/ 	.short	0x010a
        /*04a2*/ 	.byte	0x04
	.zero		1


	//   ....[60]....
        /*04a4*/ 	.word	0x00002b60
        /*04a8*/ 	.word	0x000000ff
        /*04ac*/ 	.word	0x00000000
        /*04b0*/ 	.short	0x010a
        /*04b2*/ 	.byte	0x04
	.zero		1


	//   ....[61]....
        /*04b4*/ 	.word	0x00002c00
        /*04b8*/ 	.word	0x000000ff
        /*04bc*/ 	.word	0x00000000
        /*04c0*/ 	.short	0x010a
        /*04c2*/ 	.byte	0x04
	.zero		1


	//   ....[62]....
        /*04c4*/ 	.word	0x00002ca0
        /*04c8*/ 	.word	0x000000ff
        /*04cc*/ 	.word	0x00000000
        /*04d0*/ 	.short	0x010a
        /*04d2*/ 	.byte	0x04
	.zero		1


	//   ....[63]....
        /*04d4*/ 	.word	0x00002d40
        /*04d8*/ 	.word	0x000000ff
        /*04dc*/ 	.word	0x00000000
        /*04e0*/ 	.short	0x010a
        /*04e2*/ 	.byte	0x04
	.zero		1


	//   ....[64]....
        /*04e4*/ 	.word	0x00002de0
        /*04e8*/ 	.word	0x000000ff
        /*04ec*/ 	.word	0x00000000
        /*04f0*/ 	.short	0x010a
        /*04f2*/ 	.byte	0x04
	.zero		1


	//   ....[65]....
        /*04f4*/ 	.word	0x00002e80
        /*04f8*/ 	.word	0x000000ff
        /*04fc*/ 	.word	0x00000000
        /*0500*/ 	.short	0x010a
        /*0502*/ 	.byte	0x04
	.zero		1


	//   ....[66]....
        /*0504*/ 	.word	0x00002f20
        /*0508*/ 	.word	0x000000ff
        /*050c*/ 	.word	0x00000000
        /*0510*/ 	.short	0x010a
        /*0512*/ 	.byte	0x04
	.zero		1


	//   ....[67]....
        /*0514*/ 	.word	0x00002fc0
        /*0518*/ 	.word	0x000000ff
        /*051c*/ 	.word	0x00000000
        /*0520*/ 	.short	0x010a
        /*0522*/ 	.byte	0x04
	.zero		1


	//   ....[68]....
        /*0524*/ 	.word	0x00003060
        /*0528*/ 	.word	0x000000ff
        /*052c*/ 	.word	0x00000000
        /*0530*/ 	.short	0x010a
        /*0532*/ 	.byte	0x04
	.zero		1


	//   ....[69]....
        /*0534*/ 	.word	0x00003100
        /*0538*/ 	.word	0x000000ff
        /*053c*/ 	.word	0x00000000
        /*0540*/ 	.short	0x010a
        /*0542*/ 	.byte	0x04
	.zero		1


	//   ....[70]....
        /*0544*/ 	.word	0x000031a0
        /*0548*/ 	.word	0x000000ff
        /*054c*/ 	.word	0x00000000
        /*0550*/ 	.short	0x010a
        /*0552*/ 	.byte	0x04
	.zero		1


	//   ....[71]....
        /*0554*/ 	.word	0x00003250
        /*0558*/ 	.word	0x00000000
        /*055c*/ 	.word	0x00000000
        /*0560*/ 	.short	0x010a
        /*0562*/ 	.byte	0xff
	.zero		1


	//   ....[72]....
        /*0564*/ 	.word	0x00003380
        /*0568*/ 	.word	0x000000ff
        /*056c*/ 	.word	0x00000148
        /*0570*/ 	.short	0x010a
        /*0572*/ 	.byte	0x2d
	.zero		1


	//   ....[73]....
        /*0574*/ 	.word	0x00003420
        /*0578*/ 	.word	0x000000ff
        /*057c*/ 	.word	0x00000140
        /*0580*/ 	.short	0x010a
        /*0582*/ 	.byte	0x2d
	.zero		1


	//   ....[74]....
        /*0584*/ 	.word	0x000034c0
        /*0588*/ 	.word	0x000000ff
        /*058c*/ 	.word	0x00000000
        /*0590*/ 	.short	0x0101
        /*0592*/ 	.byte	0x06
	.zero		1


	//   ....[75]....
        /*0594*/ 	.word	0x00003500
        /*0598*/ 	.word	0x000000ff
        /*059c*/ 	.word	0x00000148
        /*05a0*/ 	.short	0x0106
        /*05a2*/ 	.byte	0x2d
	.zero		1


	//   ....[76]....
        /*05a4*/ 	.word	0x00003540
        /*05a8*/ 	.word	0x00000000
        /*05ac*/ 	.word	0x00000148
        /*05b0*/ 	.short	0x010a
        /*05b2*/ 	.byte	0xff
	.zero		1


	//   ....[77]....
        /*05b4*/ 	.word	0x00003a50
        /*05b8*/ 	.word	0x000000ff
        /*05bc*/ 	.word	0x00000140
        /*05c0*/ 	.short	0x010a
        /*05c2*/ 	.byte	0x06
	.zero		1


	//   ....[78]....
        /*05c4*/ 	.word	0x00003b00
        /*05c8*/ 	.word	0x000000ff
        /*05cc*/ 	.word	0x00000000
        /*05d0*/ 	.short	0x0101
        /*05d2*/ 	.byte	0x05
	.zero		1


	//   ....[79]....
        /*05d4*/ 	.word	0x00003b10
        /*05d8*/ 	.word	0x000000ff
        /*05dc*/ 	.word	0x00000160
        /*05e0*/ 	.short	0x010a
        /*05e2*/ 	.byte	0x08
	.zero		1


	//   ....[80]....
        /*05e4*/ 	.word	0x00003bd0
        /*05e8*/ 	.word	0x000000ff
        /*05ec*/ 	.word	0x00000000
        /*05f0*/ 	.short	0x010a
        /*05f2*/ 	.byte	0x04
	.zero		1


	//   ....[81]....
        /*05f4*/ 	.word	0x00003c10
        /*05f8*/ 	.word	0x000000ff
        /*05fc*/ 	.word	0x00000000
        /*0600*/ 	.short	0x010a
        /*0602*/ 	.byte	0x07
	.zero		1


	//   ....[82]....
        /*0604*/ 	.word	0x00003d40
        /*0608*/ 	.word	0x000000ff
        /*060c*/ 	.word	0x00000000
        /*0610*/ 	.short	0x010a
        /*0612*/ 	.byte	0x04
	.zero		1


	//   ....[83]....
        /*0614*/ 	.word	0x00003f90
        /*0618*/ 	.word	0x000000ff
        /*061c*/ 	.word	0x00000000
        /*0620*/ 	.short	0x010a
        /*0622*/ 	.byte	0x05
	.zero		1


	//   ....[84]....
        /*0624*/ 	.word	0x00004020
        /*0628*/ 	.word	0x000000ff
        /*062c*/ 	.word	0x00000000
        /*0630*/ 	.short	0x010a
        /*0632*/ 	.byte	0x07
	.zero		1


	//   ....[85]....
        /*0634*/ 	.word	0x00004500
        /*0638*/ 	.word	0x000000ff
        /*063c*/ 	.word	0x00000140
        /*0640*/ 	.short	0x010a
        /*0642*/ 	.byte	0x16
	.zero		1


	//   ....[86]....
        /*0644*/ 	.word	0x000045a0
        /*0648*/ 	.word	0x000000ff
        /*064c*/ 	.word	0x00000000
        /*0650*/ 	.short	0x0101
        /*0652*/ 	.byte	0x0f
	.zero		1


	//   ....[87]....
        /*0654*/ 	.word	0x000048c0
        /*0658*/ 	.word	0x000000ff
        /*065c*/ 	.word	0x00000138
        /*0660*/ 	.short	0x010a
        /*0662*/ 	.byte	0x16
	.zero		1


	//   ....[88]....
        /*0664*/ 	.word	0x00004aa0
        /*0668*/ 	.word	0x000000ff
        /*066c*/ 	.word	0x00000120
        /*0670*/ 	.short	0x010a
        /*0672*/ 	.byte	0x16
	.zero		1


	//   ....[89]....
        /*0674*/ 	.word	0x00004d40
        /*0678*/ 	.word	0x000000ff
        /*067c*/ 	.word	0x00000110
        /*0680*/ 	.short	0x010b
        /*0682*/ 	.byte	0x16
	.zero		1


	//   ....[90]....
        /*0684*/ 	.word	0x00004d80
        /*0688*/ 	.word	0x000000ff
        /*068c*/ 	.word	0x00000000
        /*0690*/ 	.short	0x0101
        /*0692*/ 	.byte	0x2d
	.zero		1


	//   ....[91]....
        /*0694*/ 	.word	0x00004dc0
        /*0698*/ 	.word	0x000000ff
        /*069c*/ 	.word	0x00000128
        /*06a0*/ 	.short	0x010a
        /*06a2*/ 	.byte	0x16
	.zero		1


	//   ....[92]....
        /*06a4*/ 	.word	0x00004fd0
        /*06a8*/ 	.word	0x000000ff
        /*06ac*/ 	.word	0x00000118
        /*06b0*/ 	.short	0x010b
        /*06b2*/ 	.byte	0x16
	.zero		1


	//   ....[93]....
        /*06b4*/ 	.word	0x00004ff0
        /*06b8*/ 	.word	0x000000ff
        /*06bc*/ 	.word	0x00000000
        /*06c0*/ 	.short	0x0101
        /*06c2*/ 	.byte	0x17
	.zero		1


	//   ....[94]....
        /*06c4*/ 	.word	0x00005020
        /*06c8*/ 	.word	0x000000ff
        /*06cc*/ 	.word	0x00000120
        /*06d0*/ 	.short	0x010a
        /*06d2*/ 	.byte	0x16
	.zero		1


	//   ....[95]....
        /*06d4*/ 	.word	0x00005060
        /*06d8*/ 	.word	0x00000000
        /*06dc*/ 	.word	0x00000128
        /*06e0*/ 	.short	0x010a
        /*06e2*/ 	.byte	0xff
	.zero		1


	//   ....[96]....
        /*06e4*/ 	.word	0x000053d0
        /*06e8*/ 	.word	0x000000ff
        /*06ec*/ 	.word	0x00000140
        /*06f0*/ 	.short	0x010a
        /*06f2*/ 	.byte	0x33
	.zero		1


	//   ....[97]....
        /*06f4*/ 	.word	0x000054f0
        /*06f8*/ 	.word	0x000000ff
        /*06fc*/ 	.word	0x00000000
        /*0700*/ 	.short	0x0101
        /*0702*/ 	.byte	0x04
	.zero		1


	//   ....[98]....
        /*0704*/ 	.word	0x00005f80
        /*0708*/ 	.word	0x00000000
        /*070c*/ 	.word	0x00000110
        /*0710*/ 	.short	0x010a
        /*0712*/ 	.byte	0xff
	.zero		1


	//   ....[99]....
        /*0714*/ 	.word	0x00006010
        /*0718*/ 	.word	0x00000078
        /*071c*/ 	.word	0x00000150
        /*0720*/ 	.short	0x010a
        /*0722*/ 	.byte	0xff
	.zero		1


	//   ....[100]....
        /*0724*/ 	.word	0x00006100
        /*0728*/ 	.word	0x00000000
        /*072c*/ 	.word	0x00000110
        /*0730*/ 	.short	0x010a
        /*0732*/ 	.byte	0xff
	.zero		1


	//   ....[101]....
        /*0734*/ 	.word	0x00006210
        /*0738*/ 	.word	0x00000000
        /*073c*/ 	.word	0x00000000
        /*0740*/ 	.short	0x0101
        /*0742*/ 	.byte	0xff
	.zero		1


	//   ....[102]....
        /*0744*/ 	.word	0x00006290
        /*0748*/ 	.word	0x00000078
        /*074c*/ 	.word	0x00000150
        /*0750*/ 	.short	0x010a
        /*0752*/ 	.byte	0xff
	.zero		1


	//   ....[103]....
        /*0754*/ 	.word	0x00006e20
        /*0758*/ 	.word	0x00000002
        /*075c*/ 	.word	0x00000110
        /*0760*/ 	.short	0x010a
        /*0762*/ 	.byte	0xff
	.zero		1


	//   ....[104]....
        /*0764*/ 	.word	0x00006ef0
        /*0768*/ 	.word	0x00000002
        /*076c*/ 	.word	0x00000110
        /*0770*/ 	.short	0x010a
        /*0772*/ 	.byte	0xff
	.zero		1


	//   ....[105]....
        /*0774*/ 	.word	0x00007020
        /*0778*/ 	.word	0x00000002
        /*077c*/ 	.word	0x00000000
        /*0780*/ 	.short	0x0101
        /*0782*/ 	.byte	0xff
	.zero		1


	//   ....[106]....
        /*0784*/ 	.word	0x00007440
        /*0788*/ 	.word	0x000000ff
        /*078c*/ 	.word	0x00000000
        /*0790*/ 	.short	0x0101
        /*0792*/ 	.byte	0x05
	.zero		1


	//   ....[107]....
        /*0794*/ 	.word	0x00007c70
        /*0798*/ 	.word	0x00000002
        /*079c*/ 	.word	0x00000088
        /*07a0*/ 	.short	0x010a
        /*07a2*/ 	.byte	0xff
	.zero		1


	//   ....[108]....
        /*07a4*/ 	.word	0x00007cd0
        /*07a8*/ 	.word	0x00000002
        /*07ac*/ 	.word	0x00000088
        /*07b0*/ 	.short	0x010a
        /*07b2*/ 	.byte	0xff
	.zero		1


	//   ....[109]....
        /*07b4*/ 	.word	0x00007d30
        /*07b8*/ 	.word	0x00000002
        /*07bc*/ 	.word	0x00000140
        /*07c0*/ 	.short	0x010a
        /*07c2*/ 	.byte	0xff
	.zero		1


	//   ....[110]....
        /*07c4*/ 	.word	0x00007d90
        /*07c8*/ 	.word	0x00000000
        /*07cc*/ 	.word	0x00000000
        /*07d0*/ 	.short	0x010a
        /*07d2*/ 	.byte	0xff
	.zero		1


	//   ....[111]....
        /*07d4*/ 	.word	0x00007df0
        /*07d8*/ 	.word	0x00000000
        /*07dc*/ 	.word	0x00000000
        /*07e0*/ 	.short	0x010a
        /*07e2*/ 	.byte	0xff
	.zero		1


	//   ....[112]....
        /*07e4*/ 	.word	0x00007e50
        /*07e8*/ 	.word	0x00000000
        /*07ec*/ 	.word	0x00000000
        /*07f0*/ 	.short	0x010a
        /*07f2*/ 	.byte	0xff
	.zero		1


	//   ....[113]....
        /*07f4*/ 	.word	0x00007eb0
        /*07f8*/ 	.word	0x00000000
        /*07fc*/ 	.word	0x00000000
        /*0800*/ 	.short	0x010a
        /*0802*/ 	.byte	0xff
	.zero		1


	//   ....[114]....
        /*0804*/ 	.word	0x00007f10
        /*0808*/ 	.word	0x00000000
        /*080c*/ 	.word	0x00000000
        /*0810*/ 	.short	0x010a
        /*0812*/ 	.byte	0xff
	.zero		1


	//   ....[115]....
        /*0814*/ 	.word	0x00007f70
        /*0818*/ 	.word	0x00000000
        /*081c*/ 	.word	0x00000000
        /*0820*/ 	.short	0x010a
        /*0822*/ 	.byte	0xff
	.zero		1


	//   ....[116]....
        /*0824*/ 	.word	0x00007fd0
        /*0828*/ 	.word	0x00000000
        /*082c*/ 	.word	0x00000000
        /*0830*/ 	.short	0x010a
        /*0832*/ 	.byte	0xff
	.zero		1


	//   ....[117]....
        /*0834*/ 	.word	0x00008030
        /*0838*/ 	.word	0x00000000
        /*083c*/ 	.word	0x00000000
        /*0840*/ 	.short	0x010a
        /*0842*/ 	.byte	0xff
	.zero		1


	//   ....[118]....
        /*0844*/ 	.word	0x00008090
        /*0848*/ 	.word	0x00000000
        /*084c*/ 	.word	0x00000000
        /*0850*/ 	.short	0x010a
        /*0852*/ 	.byte	0xff
	.zero		1


	//   ....[119]....
        /*0854*/ 	.word	0x000080f0
        /*0858*/ 	.word	0x00000000
        /*085c*/ 	.word	0x00000000
        /*0860*/ 	.short	0x010a
        /*0862*/ 	.byte	0xff
	.zero		1


	//   ....[120]....
        /*0864*/ 	.word	0x00008150
        /*0868*/ 	.word	0x00000000
        /*086c*/ 	.word	0x00000000
        /*0870*/ 	.short	0x010a
        /*0872*/ 	.byte	0xff
	.zero		1


	//   ....[121]....
        /*0874*/ 	.word	0x000081b0
        /*0878*/ 	.word	0x00000000
        /*087c*/ 	.word	0x00000000
        /*0880*/ 	.short	0x010a
        /*0882*/ 	.byte	0xff
	.zero		1


	//   ....[122]....
        /*0884*/ 	.word	0x00008210
        /*0888*/ 	.word	0x00000000
        /*088c*/ 	.word	0x00000000
        /*0890*/ 	.short	0x010a
        /*0892*/ 	.byte	0xff
	.zero		1


	//   ....[123]....
        /*0894*/ 	.word	0x00008270
        /*0898*/ 	.word	0x00000000
        /*089c*/ 	.word	0x00000000
        /*08a0*/ 	.short	0x010a
        /*08a2*/ 	.byte	0xff
	.zero		1


	//   ....[124]....
        /*08a4*/ 	.word	0x000082d0
        /*08a8*/ 	.word	0x00000000
        /*08ac*/ 	.word	0x00000000
        /*08b0*/ 	.short	0x010a
        /*08b2*/ 	.byte	0xff
	.zero		1


	//   ....[125]....
        /*08b4*/ 	.word	0x00008330
        /*08b8*/ 	.word	0x00000000
        /*08bc*/ 	.word	0x00000000
        /*08c0*/ 	.short	0x010a
        /*08c2*/ 	.byte	0xff
	.zero		1


	//   ....[126]....
        /*08c4*/ 	.word	0x00008390
        /*08c8*/ 	.word	0x00000004
        /*08cc*/ 	.word	0x00000148
        /*08d0*/ 	.short	0x010a
        /*08d2*/ 	.byte	0xff
	.zero		1


	//   ....[127]....
        /*08d4*/ 	.word	0x000083f0
        /*08d8*/ 	.word	0x00000004
        /*08dc*/ 	.word	0x00000140
        /*08e0*/ 	.short	0x010a
        /*08e2*/ 	.byte	0xff
	.zero		1


	//   ....[128]....
        /*08e4*/ 	.word	0x00008450
        /*08e8*/ 	.word	0x00000000
        /*08ec*/ 	.word	0x00000140
        /*08f0*/ 	.short	0x010a
        /*08f2*/ 	.byte	0xff
	.zero		1


	//   ....[129]....
        /*08f4*/ 	.word	0x000084b0
        /*08f8*/ 	.word	0x00000004
        /*08fc*/ 	.word	0x00000160
        /*0900*/ 	.short	0x010a
        /*0902*/ 	.byte	0xff
	.zero		1


	//   ....[130]....
        /*0904*/ 	.word	0x00008510
        /*0908*/ 	.word	0x00000000
        /*090c*/ 	.word	0x00000000
        /*0910*/ 	.short	0x010a
        /*0912*/ 	.byte	0xff
	.zero		1


	//   ....[131]....
        /*0914*/ 	.word	0x00008570
        /*0918*/ 	.word	0x00000000
        /*091c*/ 	.word	0x00000000
        /*0920*/ 	.short	0x010a
        /*0922*/ 	.byte	0xff
	.zero		1


	//   ....[132]....
        /*0924*/ 	.word	0x000085d0
        /*0928*/ 	.word	0x00000000
        /*092c*/ 	.word	0x00000000
        /*0930*/ 	.short	0x010a
        /*0932*/ 	.byte	0xff
	.zero		1


	//   ....[133]....
        /*0934*/ 	.word	0x00008630
        /*0938*/ 	.word	0x00000000
        /*093c*/ 	.word	0x00000140
        /*0940*/ 	.short	0x010a
        /*0942*/ 	.byte	0xff
	.zero		1


	//   ....[134]....
        /*0944*/ 	.word	0x00008690
        /*0948*/ 	.word	0x00000000
        /*094c*/ 	.word	0x00000138
        /*0950*/ 	.short	0x010a
        /*0952*/ 	.byte	0xff
	.zero		1


	//   ....[135]....
        /*0954*/ 	.word	0x000086f0
        /*0958*/ 	.word	0x00000000
        /*095c*/ 	.word	0x00000120
        /*0960*/ 	.short	0x010a
        /*0962*/ 	.byte	0xff
	.zero		1


	//   ....[136]....
        /*0964*/ 	.word	0x00008750
        /*0968*/ 	.word	0x00000000
        /*096c*/ 	.word	0x00000128
        /*0970*/ 	.short	0x010a
        /*0972*/ 	.byte	0xff
	.zero		1


	//   ....[137]....
        /*0974*/ 	.word	0x000087b0
        /*0978*/ 	.word	0x00000000
        /*097c*/ 	.word	0x00000120
        /*0980*/ 	.short	0x010a
        /*0982*/ 	.byte	0xff
	.zero		1


	//   ....[138]....
        /*0984*/ 	.word	0x00008810
        /*0988*/ 	.word	0x00000000
        /*098c*/ 	.word	0x00000140
        /*0990*/ 	.short	0x010a
        /*0992*/ 	.byte	0xff
	.zero		1


	//   ....[139]....
        /*0994*/ 	.word	0x00008860
        /*0998*/ 	.word	0x00000000
        /*099c*/ 	.word	0x00000110
        /*09a0*/ 	.short	0x010a
        /*09a2*/ 	.byte	0xff
	.zero		1


	//   ....[140]....
        /*09a4*/ 	.word	0x000088b0
        /*09a8*/ 	.word	0x00000078
        /*09ac*/ 	.word	0x00000150
        /*09b0*/ 	.short	0x010a
        /*09b2*/ 	.byte	0xff
	.zero		1


	//   ....[141]....
        /*09b4*/ 	.word	0x00008900
        /*09b8*/ 	.word	0x00000002
        /*09bc*/ 	.word	0x00000110
        /*09c0*/ 	.short	0x010a
        /*09c2*/ 	.byte	0xff
	.zero		1


	//----- nvinfo : EIATTR_NUM_MBARRIERS
	.align		4
.L_47:
        /*09c4*/ 	.byte	0x03, 0x38
        /*09c6*/ 	.short	0x002e


	//----- nvinfo : EIATTR_EXIT_INSTR_OFFSETS
	.align		4
        /*09c8*/ 	.byte	0x04, 0x1c
        /*09ca*/ 	.short	(.L_49 - .L_48)


	//   ....[0]....
.L_48:
        /*09cc*/ 	.word	0x00003280


	//   ....[1]....
        /*09d0*/ 	.word	0x00003510


	//   ....[2]....
        /*09d4*/ 	.word	0x00003570


	//   ....[3]....
        /*09d8*/ 	.word	0x00004290


	//   ....[4]....
        /*09dc*/ 	.word	0x00005090


	//   ....[5]....
        /*09e0*/ 	.word	0x000050d0


	//   ....[6]....
        /*09e4*/ 	.word	0x00007c50


	//----- nvinfo : EIATTR_MAX_THREADS
	.align		4
.L_49:
        /*09e8*/ 	.byte	0x04, 0x05
        /*09ea*/ 	.short	(.L_51 - .L_50)
.L_50:
        /*09ec*/ 	.word	0x00000100
        /*09f0*/ 	.word	0x00000001
        /*09f4*/ 	.word	0x00000001


	//----- nvinfo : EIATTR_CRS_STACK_SIZE
	.align		4
.L_51:
        /*09f8*/ 	.byte	0x04, 0x1e
        /*09fa*/ 	.short	(.L_53 - .L_52)
.L_52:
        /*09fc*/ 	.word	0x00000000


	//----- nvinfo : EIATTR_CBANK_PARAM_SIZE
	.align		4
.L_53:
        /*0a00*/ 	.byte	0x03, 0x19
        /*0a02*/ 	.short	0x0800


	//----- nvinfo : EIATTR_PARAM_CBANK
	.align		4
        /*0a04*/ 	.byte	0x04, 0x0a
        /*0a06*/ 	.short	(.L_55 - .L_54)
	.align		4
.L_54:
        /*0a08*/ 	.word	index@(.nv.constant0._ZN7cutlass13device_kernelINS_4conv6kernel13ConvUniversalINS1_16ConvProblemShapeILNS1_8OperatorE0ELi2EEENS1_10collective14CollectiveConvINS1_47MainloopSm100TmaUmmaWarpSpecializedImplicitGemmILS5_0ELi17ELi2ELi1ELi2EN4cute5tupleIJNSA_1CILi1EEESD_SD_EEEEENSB_IJNSC_ILi64EEENSC_ILi128EEENSB_IJSG_EEEEEENS_12float_e4m3_tESK_NSA_8TiledMMAINSA_8MMA_AtomIJNSA_10MMA_TraitsINSA_19SM100_MMA_F8F6F4_SSEJSK_SK_fSG_SH_NSA_17integral_constantINSA_4UMMA5MajorELSR_0EEESS_NSP_INSQ_7ScaleInELST_0EEESU_EEEEEENSA_6LayoutISE_NSB_IJNSC_ILi0EEESY_SY_EEEEENSB_IJNSA_10UnderscoreES11_S11_EEEEENS7_6detail27Sm100ImplicitGemmTileTraitsINSA_20SM90_TMA_LOAD_IM2COLENSA_14ComposedLayoutINSA_7SwizzleILi2ELi4ELi3EEENSA_18smem_ptr_flag_bitsILi8EEENSX_INSB_IJNSC_ILi8EEESG_EEENSB_IJSG_SD_EEEEEEEvEENS15_INSA_13SM90_TMA_LOADES1G_vEEEENS_8epilogue10collective18CollectiveEpilogueINS1L_23Sm100TmaWarpSpecializedILi2ELi2ELi32ELb0ELb0EEEJSJ_NSB_IJNSX_ISG_SD_EES1Q_EEESK_NSB_IJNSB_IJlllEEESD_SY_EEESK_S1T_NS1L_6fusion15FusionCallbacksIS1P_NS1U_17LinearCombinationISK_fSK_fLNS_15FloatRoundStyleE2EEESJ_S1R_JEEENSA_5SM1004TMEM4LOAD26SM100_TMEM_LOAD_16dp32b32xES16_S1G_NSA_39AutoVectorizingCopyWithAssumedAlignmentILi128EEENSA_21SM90_TMA_STORE_IM2COLES1G_S25_S25_EEEvvEEEEvNT_6ParamsE)
        /*0a0c*/ 	.short	0x0380
        /*0a0e*/ 	.short	0x0800


	//----- nvinfo : EIATTR_SW_WAR
	.align		4
.L_55:
        /*0a10*/ 	.byte	0x04, 0x36
        /*0a12*/ 	.short	(.L_57 - .L_56)
.L_56:
        /*0a14*/ 	.word	0x00000008
.L_57:


//--------------------- .nv.callgraph             --------------------------
	.section	.nv.callgraph,"",@"SHT_CUDA_CALLGRAPH"
	.align	4
	.sectionentsize	8
	.align		4
        /*0000*/ 	.word	0x00000000
	.align		4
        /*0004*/ 	.word	0xffffffff
	.align		4
        /*0008*/ 	.word	index@(_ZN7cutlass13device_kernelINS_4conv6kernel13ConvUniversalINS1_16ConvProblemShapeILNS1_8OperatorE0ELi2EEENS1_10collective14CollectiveConvINS1_47MainloopSm100TmaUmmaWarpSpecializedImplicitGemmILS5_0ELi17ELi2ELi1ELi2EN4cute5tupleIJNSA_1CILi1EEESD_SD_EEEEENSB_IJNSC_ILi64EEENSC_ILi128EEENSB_IJSG_EEEEEENS_12float_e4m3_tESK_NSA_8TiledMMAINSA_8MMA_AtomIJNSA_10MMA_TraitsINSA_19SM100_MMA_F8F6F4_SSEJSK_SK_fSG_SH_NSA_17integral_constantINSA_4UMMA5MajorELSR_0EEESS_NSP_INSQ_7ScaleInELST_0EEESU_EEEEEENSA_6LayoutISE_NSB_IJNSC_ILi0EEESY_SY_EEEEENSB_IJNSA_10UnderscoreES11_S11_EEEEENS7_6detail27Sm100ImplicitGemmTileTraitsINSA_20SM90_TMA_LOAD_IM2COLENSA_14ComposedLayoutINSA_7SwizzleILi2ELi4ELi3EEENSA_18smem_ptr_flag_bitsILi8EEENSX_INSB_IJNSC_ILi8EEESG_EEENSB_IJSG_SD_EEEEEEEvEENS15_INSA_13SM90_TMA_LOADES1G_vEEEENS_8epilogue10collective18CollectiveEpilogueINS1L_23Sm100TmaWarpSpecializedILi2ELi2ELi32ELb0ELb0EEEJSJ_NSB_IJNSX_ISG_SD_EES1Q_EEESK_NSB_IJNSB_IJlllEEESD_SY_EEESK_S1T_NS1L_6fusion15FusionCallbacksIS1P_NS1U_17LinearCombinationISK_fSK_fLNS_15FloatRoundStyleE2EEESJ_S1R_JEEENSA_5SM1004TMEM4LOAD26SM100_TMEM_LOAD_16dp32b32xES16_S1G_NSA_39AutoVectorizingCopyWithAssumedAlignmentILi128EEENSA_21SM90_TMA_STORE_IM2COLES1G_S25_S25_EEEvvEEEEvNT_6ParamsE)
	.align		4
        /*000c*/ 	.word	index@(__assertfail)
	.align		4
        /*0010*/ 	.word	0x00000000
	.align		4
        /*0014*/ 	.word	0xfffffffe
	.align		4
        /*0018*/ 	.word	0x00000000
	.align		4
        /*001c*/ 	.word	0xfffffffd
	.align		4
        /*0020*/ 	.word	0x00000000
	.align		4
        /*0024*/ 	.word	0xfffffffc


//--------------------- .nv.constant4             --------------------------
	.section	.nv.constant4,"a",@progbits
	.align	8
	.align		8
.nv.constant4:
        /*0000*/ 	.dword	__assertfail
	.align		8
        /*0008*/ 	.dword	__unnamed_1
	.align		8
        /*0010*/ 	.dword	__unnamed_2
	.align		8
        /*0018*/ 	.dword	_ZN39_INTERNAL_71a136e1_4_k_cu_64a61f37_38964cuda3std3__45__cpo5beginE
	.align		8
        /*0020*/ 	.dword	_ZN39_INTERNAL_71a136e1_4_k_cu_64a61f37_38964cuda3std3__45__cpo3endE
	.align		8
        /*0028*/ 	.dword	_ZN39_INTERNAL_71a136e1_4_k_cu_64a61f37_38964cuda3std3__45__cpo6cbeginE
	.align		8
        /*0030*/ 	.dword	_ZN39_INTERNAL_71a136e1_4_k_cu_64a61f37_38964cuda3std3__45__cpo4cendE
	.align		8
        /*0038*/ 	.dword	_ZN39_INTERNAL_71a136e1_4_k_cu_64a61f37_38964cuda3std3__441_GLOBAL__N__71a136e1_4_k_cu_64a61f37_38966ignoreE
	.align		8
        /*0040*/ 	.dword	_ZN39_INTERNAL_71a136e1_4_k_cu_64a61f37_38964cuda3std3__419piecewise_constructE
	.align		8
        /*0048*/ 	.dword	_ZN39_INTERNAL_71a136e1_4_k_cu_64a61f37_38964cuda3std3__48in_placeE
	.align		8
        /*0050*/ 	.dword	_ZN39_INTERNAL_71a136e1_4_k_cu_64a61f37_38964cuda3std6ranges3__45__cpo4swapE
	.align		8
        /*0058*/ 	.dword	_ZN39_INTERNAL_71a136e1_4_k_cu_64a61f37_38964cuda3std6ranges3__45__cpo9iter_moveE
	.align		8
        /*0060*/ 	.dword	_ZN39_INTERNAL_71a136e1_4_k_cu_64a61f37_38964cute7productE
	.align		8
        /*0068*/ 	.dword	_ZN39_INTERNAL_71a136e1_4_k_cu_64a61f37_38964cute1_E
	.align		8
        /*0070*/ 	.dword	$str$27
	.align		8
        /*0078*/ 	.dword	$str$28
	.align		8
        /*0080*/ 	.dword	$str$29
	.align		8
        /*0088*/ 	.dword	$str$30


//--------------------- .text._ZN7cutlass13device_kernelINS_4conv6kernel13ConvUniversalINS1_16ConvProblemShapeILNS1_8OperatorE0ELi2EEENS1_10collective14CollectiveConvINS1_47MainloopSm100TmaUmmaWarpSpecializedImplicitGemmILS5_0ELi17ELi2ELi1ELi2EN4cute5tupleIJNSA_1CILi1EEESD_SD_EEEEENSB_IJNSC_ILi64EEENSC_ILi128EEENSB_IJSG_EEEEEENS_12float_e4m3_tESK_NSA_8TiledMMAINSA_8MMA_AtomIJNSA_10MMA_TraitsINSA_19SM100_MMA_F8F6F4_SSEJSK_SK_fSG_SH_NSA_17integral_constantINSA_4UMMA5MajorELSR_0EEESS_NSP_INSQ_7ScaleInELST_0EEESU_EEEEEENSA_6LayoutISE_NSB_IJNSC_ILi0EEESY_SY_EEEEENSB_IJNSA_10UnderscoreES11_S11_EEEEENS7_6detail27Sm100ImplicitGemmTileTraitsINSA_20SM90_TMA_LOAD_IM2COLENSA_14ComposedLayoutINSA_7SwizzleILi2ELi4ELi3EEENSA_18smem_ptr_flag_bitsILi8EEENSX_INSB_IJNSC_ILi8EEESG_EEENSB_IJSG_SD_EEEEEEEvEENS15_INSA_13SM90_TMA_LOADES1G_vEEEENS_8epilogue10collective18CollectiveEpilogueINS1L_23Sm100TmaWarpSpecializedILi2ELi2ELi32ELb0ELb0EEEJSJ_NSB_IJNSX_ISG_SD_EES1Q_EEESK_NSB_IJNSB_IJlllEEESD_SY_EEESK_S1T_NS1L_6fusion15FusionCallbacksIS1P_NS1U_17LinearCombinationISK_fSK_fLNS_15FloatRoundStyleE2EEESJ_S1R_JEEENSA_5SM1004TMEM4LOAD26SM100_TMEM_LOAD_16dp32b32xES16_S1G_NSA_39AutoVectorizingCopyWithAssumedAlignmentILi128EEENSA_21SM90_TMA_STORE_IM2COLES1G_S25_S25_EEEvvEEEEvNT_6ParamsE --------------------------
	.section	.text._ZN7cutlass13device_kernelINS_4conv6kernel13ConvUniversalINS1_16ConvProblemShapeILNS1_8OperatorE0ELi2EEENS1_10collective14CollectiveConvINS1_47MainloopSm100TmaUmmaWarpSpecializedImplicitGemmILS5_0ELi17ELi2ELi1ELi2EN4cute5tupleIJNSA_1CILi1EEESD_SD_EEEEENSB_IJNSC_ILi64EEENSC_ILi128EEENSB_IJSG_EEEEEENS_12float_e4m3_tESK_NSA_8TiledMMAINSA_8MMA_AtomIJNSA_10MMA_TraitsINSA_19SM100_MMA_F8F6F4_SSEJSK_SK_fSG_SH_NSA_17integral_constantINSA_4UMMA5MajorELSR_0EEESS_NSP_INSQ_7ScaleInELST_0EEESU_EEEEEENSA_6LayoutISE_NSB_IJNSC_ILi0EEESY_SY_EEEEENSB_IJNSA_10UnderscoreES11_S11_EEEEENS7_6detail27Sm100ImplicitGemmTileTraitsINSA_20SM90_TMA_LOAD_IM2COLENSA_14ComposedLayoutINSA_7SwizzleILi2ELi4ELi3EEENSA_18smem_ptr_flag_bitsILi8EEENSX_INSB_IJNSC_ILi8EEESG_EEENSB_IJSG_SD_EEEEEEEvEENS15_INSA_13SM90_TMA_LOADES1G_vEEEENS_8epilogue10collective18CollectiveEpilogueINS1L_23Sm100TmaWarpSpecializedILi2ELi2ELi32ELb0ELb0EEEJSJ_NSB_IJNSX_ISG_SD_EES1Q_EEESK_NSB_IJNSB_IJlllEEESD_SY_EEESK_S1T_NS1L_6fusion15FusionCallbacksIS1P_NS1U_17LinearCombinationISK_fSK_fLNS_15FloatRoundStyleE2EEESJ_S1R_JEEENSA_5SM1004TMEM4LOAD26SM100_TMEM_LOAD_16dp32b32xES16_S1G_NSA_39AutoVectorizingCopyWithAssumedAlignmentILi128EEENSA_21SM90_TMA_STORE_IM2COLES1G_S25_S25_EEEvvEEEEvNT_6ParamsE,"ax",@progbits
	.align	128
.text._ZN7cutlass13device_kernelINS_4conv6kernel13ConvUniversalINS1_16ConvProblemShapeILNS1_8OperatorE0ELi2EEENS1_10collective14CollectiveConvINS1_47MainloopSm100TmaUmmaWarpSpecializedImplicitGemmILS5_0ELi17ELi2ELi1ELi2EN4cute5tupleIJNSA_1CILi1EEESD_SD_EEEEENSB_IJNSC_ILi64EEENSC_ILi128EEENSB_IJSG_EEEEEENS_12float_e4m3_tESK_NSA_8TiledMMAINSA_8MMA_AtomIJNSA_10MMA_TraitsINSA_19SM100_MMA_F8F6F4_SSEJSK_SK_fSG_SH_NSA_17integral_constantINSA_4UMMA5MajorELSR_0EEESS_NSP_INSQ_7ScaleInELST_0EEESU_EEEEEENSA_6LayoutISE_NSB_IJNSC_ILi0EEESY_SY_EEEEENSB_IJNSA_10UnderscoreES11_S11_EEEEENS7_6detail27Sm100ImplicitGemmTileTraitsINSA_20SM90_TMA_LOAD_IM2COLENSA_14ComposedLayoutINSA_7SwizzleILi2ELi4ELi3EEENSA_18smem_ptr_flag_bitsILi8EEENSX_INSB_IJNSC_ILi8EEESG_EEENSB_IJSG_SD_EEEEEEEvEENS15_INSA_13SM90_TMA_LOADES1G_vEEEENS_8epilogue10collective18CollectiveEpilogueINS1L_23Sm100TmaWarpSpecializedILi2ELi2ELi32ELb0ELb0EEEJSJ_NSB_IJNSX_ISG_SD_EES1Q_EEESK_NSB_IJNSB_IJlllEEESD_SY_EEESK_S1T_NS1L_6fusion15FusionCallbacksIS1P_NS1U_17LinearCombinationISK_fSK_fLNS_15FloatRoundStyleE2EEESJ_S1R_JEEENSA_5SM1004TMEM4LOAD26SM100_TMEM_LOAD_16dp32b32xES16_S1G_NSA_39AutoVectorizingCopyWithAssumedAlignmentILi128EEENSA_21SM90_TMA_STORE_IM2COLES1G_S25_S25_EEEvvEEEEvNT_6ParamsE:
        .type           _ZN7cutlass13device_kernelINS_4conv6kernel13ConvUniversalINS1_16ConvProblemShapeILNS1_8OperatorE0ELi2EEENS1_10collective14CollectiveConvINS1_47MainloopSm100TmaUmmaWarpSpecializedImplicitGemmILS5_0ELi17ELi2ELi1ELi2EN4cute5tupleIJNSA_1CILi1EEESD_SD_EEEEENSB_IJNSC_ILi64EEENSC_ILi128EEENSB_IJSG_EEEEEENS_12float_e4m3_tESK_NSA_8TiledMMAINSA_8MMA_AtomIJNSA_10MMA_TraitsINSA_19SM100_MMA_F8F6F4_SSEJSK_SK_fSG_SH_NSA_17integral_constantINSA_4UMMA5MajorELSR_0EEESS_NSP_INSQ_7ScaleInELST_0EEESU_EEEEEENSA_6LayoutISE_NSB_IJNSC_ILi0EEESY_SY_EEEEENSB_IJNSA_10UnderscoreES11_S11_EEEEENS7_6detail27Sm100ImplicitGemmTileTraitsINSA_20SM90_TMA_LOAD_IM2COLENSA_14ComposedLayoutINSA_7SwizzleILi2ELi4ELi3EEENSA_18smem_ptr_flag_bitsILi8EEENSX_INSB_IJNSC_ILi8EEESG_EEENSB_IJSG_SD_EEEEEEEvEENS15_INSA_13SM90_TMA_LOADES1G_vEEEENS_8epilogue10collective18CollectiveEpilogueINS1L_23Sm100TmaWarpSpecializedILi2ELi2ELi32ELb0ELb0EEEJSJ_NSB_IJNSX_ISG_SD_EES1Q_EEESK_NSB_IJNSB_IJlllEEESD_SY_EEESK_S1T_NS1L_6fusion15FusionCallbacksIS1P_NS1U_17LinearCombinationISK_fSK_fLNS_15FloatRoundStyleE2EEESJ_S1R_JEEENSA_5SM1004TMEM4LOAD26SM100_TMEM_LOAD_16dp32b32xES16_S1G_NSA_39AutoVectorizingCopyWithAssumedAlignmentILi128EEENSA_21SM90_TMA_STORE_IM2COLES1G_S25_S25_EEEvvEEEEvNT_6ParamsE,@function
        .size           _ZN7cutlass13device_kernelINS_4conv6kernel13ConvUniversalINS1_16ConvProblemShapeILNS1_8OperatorE0ELi2EEENS1_10collective14CollectiveConvINS1_47MainloopSm100TmaUmmaWarpSpecializedImplicitGemmILS5_0ELi17ELi2ELi1ELi2EN4cute5tupleIJNSA_1CILi1EEESD_SD_EEEEENSB_IJNSC_ILi64EEENSC_ILi128EEENSB_IJSG_EEEEEENS_12float_e4m3_tESK_NSA_8TiledMMAINSA_8MMA_AtomIJNSA_10MMA_TraitsINSA_19SM100_MMA_F8F6F4_SSEJSK_SK_fSG_SH_NSA_17integral_constantINSA_4UMMA5MajorELSR_0EEESS_NSP_INSQ_7ScaleInELST_0EEESU_EEEEEENSA_6LayoutISE_NSB_IJNSC_ILi0EEESY_SY_EEEEENSB_IJNSA_10UnderscoreES11_S11_EEEEENS7_6detail27Sm100ImplicitGemmTileTraitsINSA_20SM90_TMA_LOAD_IM2COLENSA_14ComposedLayoutINSA_7SwizzleILi2ELi4ELi3EEENSA_18smem_ptr_flag_bitsILi8EEENSX_INSB_IJNSC_ILi8EEESG_EEENSB_IJSG_SD_EEEEEEEvEENS15_INSA_13SM90_TMA_LOADES1G_vEEEENS_8epilogue10collective18CollectiveEpilogueINS1L_23Sm100TmaWarpSpecializedILi2ELi2ELi32ELb0ELb0EEEJSJ_NSB_IJNSX_ISG_SD_EES1Q_EEESK_NSB_IJNSB_IJlllEEESD_SY_EEESK_S1T_NS1L_6fusion15FusionCallbacksIS1P_NS1U_17LinearCombinationISK_fSK_fLNS_15FloatRoundStyleE2EEESJ_S1R_JEEENSA_5SM1004TMEM4LOAD26SM100_TMEM_LOAD_16dp32b32xES16_S1G_NSA_39AutoVectorizingCopyWithAssumedAlignmentILi128EEENSA_21SM90_TMA_STORE_IM2COLES1G_S25_S25_EEEvvEEEEvNT_6ParamsE,(.L_x_173 - _ZN7cutlass13device_kernelINS_4conv6kernel13ConvUniversalINS1_16ConvProblemShapeILNS1_8OperatorE0ELi2EEENS1_10collective14CollectiveConvINS1_47MainloopSm100TmaUmmaWarpSpecializedImplicitGemmILS5_0ELi17ELi2ELi1ELi2EN4cute5tupleIJNSA_1CILi1EEESD_SD_EEEEENSB_IJNSC_ILi64EEENSC_ILi128EEENSB_IJSG_EEEEEENS_12float_e4m3_tESK_NSA_8TiledMMAINSA_8MMA_AtomIJNSA_10MMA_TraitsINSA_19SM100_MMA_F8F6F4_SSEJSK_SK_fSG_SH_NSA_17integral_constantINSA_4UMMA5MajorELSR_0EEESS_NSP_INSQ_7ScaleInELST_0EEESU_EEEEEENSA_6LayoutISE_NSB_IJNSC_ILi0EEESY_SY_EEEEENSB_IJNSA_10UnderscoreES11_S11_EEEEENS7_6detail27Sm100ImplicitGemmTileTraitsINSA_20SM90_TMA_LOAD_IM2COLENSA_14ComposedLayoutINSA_7SwizzleILi2ELi4ELi3EEENSA_18smem_ptr_flag_bitsILi8EEENSX_INSB_IJNSC_ILi8EEESG_EEENSB_IJSG_SD_EEEEEEEvEENS15_INSA_13SM90_TMA_LOADES1G_vEEEENS_8epilogue10collective18CollectiveEpilogueINS1L_23Sm100TmaWarpSpecializedILi2ELi2ELi32ELb0ELb0EEEJSJ_NSB_IJNSX_ISG_SD_EES1Q_EEESK_NSB_IJNSB_IJlllEEESD_SY_EEESK_S1T_NS1L_6fusion15FusionCallbacksIS1P_NS1U_17LinearCombinationISK_fSK_fLNS_15FloatRoundStyleE2EEESJ_S1R_JEEENSA_5SM1004TMEM4LOAD26SM100_TMEM_LOAD_16dp32b32xES16_S1G_NSA_39AutoVectorizingCopyWithAssumedAlignmentILi128EEENSA_21SM90_TMA_STORE_IM2COLES1G_S25_S25_EEEvvEEEEvNT_6ParamsE)
        .other          _ZN7cutlass13device_kernelINS_4conv6kernel13ConvUniversalINS1_16ConvProblemShapeILNS1_8OperatorE0ELi2EEENS1_10collective14CollectiveConvINS1_47MainloopSm100TmaUmmaWarpSpecializedImplicitGemmILS5_0ELi17ELi2ELi1ELi2EN4cute5tupleIJNSA_1CILi1EEESD_SD_EEEEENSB_IJNSC_ILi64EEENSC_ILi128EEENSB_IJSG_EEEEEENS_12float_e4m3_tESK_NSA_8TiledMMAINSA_8MMA_AtomIJNSA_10MMA_TraitsINSA_19SM100_MMA_F8F6F4_SSEJSK_SK_fSG_SH_NSA_17integral_constantINSA_4UMMA5MajorELSR_0EEESS_NSP_INSQ_7ScaleInELST_0EEESU_EEEEEENSA_6LayoutISE_NSB_IJNSC_ILi0EEESY_SY_EEEEENSB_IJNSA_10UnderscoreES11_S11_EEEEENS7_6detail27Sm100ImplicitGemmTileTraitsINSA_20SM90_TMA_LOAD_IM2COLENSA_14ComposedLayoutINSA_7SwizzleILi2ELi4ELi3EEENSA_18smem_ptr_flag_bitsILi8EEENSX_INSB_IJNSC_ILi8EEESG_EEENSB_IJSG_SD_EEEEEEEvEENS15_INSA_13SM90_TMA_LOADES1G_vEEEENS_8epilogue10collective18CollectiveEpilogueINS1L_23Sm100TmaWarpSpecializedILi2ELi2ELi32ELb0ELb0EEEJSJ_NSB_IJNSX_ISG_SD_EES1Q_EEESK_NSB_IJNSB_IJlllEEESD_SY_EEESK_S1T_NS1L_6fusion15FusionCallbacksIS1P_NS1U_17LinearCombinationISK_fSK_fLNS_15FloatRoundStyleE2EEESJ_S1R_JEEENSA_5SM1004TMEM4LOAD26SM100_TMEM_LOAD_16dp32b32xES16_S1G_NSA_39AutoVectorizingCopyWithAssumedAlignmentILi128EEENSA_21SM90_TMA_STORE_IM2COLES1G_S25_S25_EEEvvEEEEvNT_6ParamsE,@"STO_CUDA_ENTRY STV_DEFAULT"
_ZN7cutlass13device_kernelINS_4conv6kernel13ConvUniversalINS1_16ConvProblemShapeILNS1_8OperatorE0ELi2EEENS1_10collective14CollectiveConvINS1_47MainloopSm100TmaUmmaWarpSpecializedImplicitGemmILS5_0ELi17ELi2ELi1ELi2EN4cute5tupleIJNSA_1CILi1EEESD_SD_EEEEENSB_IJNSC_ILi64EEENSC_ILi128EEENSB_IJSG_EEEEEENS_12float_e4m3_tESK_NSA_8TiledMMAINSA_8MMA_AtomIJNSA_10MMA_TraitsINSA_19SM100_MMA_F8F6F4_SSEJSK_SK_fSG_SH_NSA_17integral_constantINSA_4UMMA5MajorELSR_0EEESS_NSP_INSQ_7ScaleInELST_0EEESU_EEEEEENSA_6LayoutISE_NSB_IJNSC_ILi0EEESY_SY_EEEEENSB_IJNSA_10UnderscoreES11_S11_EEEEENS7_6detail27Sm100ImplicitGemmTileTraitsINSA_20SM90_TMA_LOAD_IM2COLENSA_14ComposedLayoutINSA_7SwizzleILi2ELi4ELi3EEENSA_18smem_ptr_flag_bitsILi8EEENSX_INSB_IJNSC_ILi8EEESG_EEENSB_IJSG_SD_EEEEEEEvEENS15_INSA_13SM90_TMA_LOADES1G_vEEEENS_8epilogue10collective18CollectiveEpilogueINS1L_23Sm100TmaWarpSpecializedILi2ELi2ELi32ELb0ELb0EEEJSJ_NSB_IJNSX_ISG_SD_EES1Q_EEESK_NSB_IJNSB_IJlllEEESD_SY_EEESK_S1T_NS1L_6fusion15FusionCallbacksIS1P_NS1U_17LinearCombinationISK_fSK_fLNS_15FloatRoundStyleE2EEESJ_S1R_JEEENSA_5SM1004TMEM4LOAD26SM100_TMEM_LOAD_16dp32b32xES16_S1G_NSA_39AutoVectorizingCopyWithAssumedAlignmentILi128EEENSA_21SM90_TMA_STORE_IM2COLES1G_S25_S25_EEEvvEEEEvNT_6ParamsE:
[----:B------:R-:W1:Y:S01]  /*0000*/  LDC R1, c[0x0][0x37c] ;  /* 0x0000df00ff017b82 */ /* 0x000e620000000800 */
[----:B------:R-:W2:Y:S01]  /*0010*/  S2R R111, SR_TID.X ;  /* 0x00000000006f7919 */ /* 0x000ea20000002100 */
[----:B------:R-:W3:Y:S01]  /*0020*/  LDCU.64 UR4, c[0x0][0x890] ;  /* 0x00011200ff0477ac */ /* 0x000ee20008000a00 */
[----:B-1----:R-:W-:Y:S01]  /*0030*/  VIADD R1, R1, 0xfffffff8 ;  /* 0xfffffff801017836 */ /* 0x002fe20000000000 */
[----:B------:R-:W-:Y:S02]  /*0040*/  PRMT R102, RZ, 0x7610, R102 ;  /* 0x00007610ff667816 */ /* 0x000fe40000000066 */
[----:B------:R-:W-:Y:S01]  /*0050*/  ELECT P5, URZ, PT ;  /* 0x0000000000ff782f */ /* 0x000fe200038a0000 */
[----:B------:R-:W1:Y:S01]  /*0060*/  LDCU.64 UR48, c[0x0][0x358] ;  /* 0x00006b00ff3077ac */ /* 0x000e620008000a00 */
[----:B---3--:R-:W-:-:S04]  /*0070*/  UISETP.NE.U32.AND UP0, UPT, UR4, URZ, UPT ;  /* 0x000000ff0400728c */ /* 0x008fc8000bf05070 */
[----:B------:R-:W-:Y:S01]  /*0080*/  UISETP.NE.AND.EX UP0, UPT, UR5, URZ, UPT, UP0 ;  /* 0x000000ff0500728c */ /* 0x000fe2000bf05300 */
[----:B--2---:R-:W-:-:S05]  /*0090*/  SHF.R.U32.HI R113, RZ, 0x5, R111 ;  /* 0x00000005ff717819 */ /* 0x004fca000001166f */
[----:B------:R-:W2:Y:S02]  /*00a0*/  SHFL.IDX PT, R0, R113, RZ, 0x1f ;  /* 0x00001fff71007589 */ /* 0x000ea400000e0000 */
[----:B--2---:R-:W-:Y:S01]  /*00b0*/  R2UR UR8, R0 ;  /* 0x00000000000872ca */ /* 0x004fe200000e0000 */
[----:B-1----:R-:W-:-:S14]  /*00c0*/  BRA.U UP0, `(.L_x_0) ;  /* 0x00000001002c7547 */ /* 0x002fdc000b800000 */
[----:B------:R-:W1:Y:S02]  /*00d0*/  LDCU.64 UR6, c[0x0][0x888] ;  /* 0x00011100ff0677ac */ /* 0x000e640008000a00 */
[----:B-1----:R-:W-:-:S04]  /*00e0*/  UISETP.NE.U32.AND UP0, UPT, UR6, URZ, UPT ;  /* 0x000000ff0600728c */ /* 0x002fc8000bf05070 */
[----:B------:R-:W-:-:S09]  /*00f0*/  UISETP.NE.AND.EX UP0, UPT, UR7, URZ, UPT, UP0 ;  /* 0x000000ff0700728c */ /* 0x000fd2000bf05300 */
[----:B------:R-:W-:Y:S05]  /*0100*/  BRA.U !UP0, `(.L_x_1) ;  /* 0x0000000108107547 */ /* 0x000fea000b800000 */
[----:B------:R-:W1:Y:S02]  /*0110*/  LDC.64 R2, c[0x0][0x888] ;  /* 0x00022200ff027b82 */ /* 0x000e640000000a00 */
[----:B-1----:R1:W5:Y:S01]  /*0120*/  LDG.E R49, desc[UR48][R2.64] ;  /* 0x0000003002317981 */ /* 0x002362000c1e1900 */
[----:B------:R-:W-:Y:S01]  /*0130*/  HFMA2 R102, -RZ, RZ, 0, 5.9604644775390625e-08 ;  /* 0x00000001ff667431 */ /* 0x000fe200000001ff */
[----:B------:R-:W-:Y:S05]  /*0140*/  BRA `(.L_x_0) ;  /* 0x00000000000c7947 */ /* 0x000fea0003800000 */
.L_x_1:
[----:B------:R-:W1:Y:S01]  /*0150*/  LDCU UR6, c[0x0][0x880] ;  /* 0x00011000ff0677ac */ /* 0x000e620008000800 */
[----:B------:R-:W-:Y:S01]  /*0160*/  HFMA2 R102, -RZ, RZ, 0, 5.9604644775390625e-08 ;  /* 0x00000001ff667431 */ /* 0x000fe200000001ff */
[----:B-1----:R-:W-:-:S07]  /*0170*/  MOV R49, UR6 ;  /* 0x0000000600317c02 */ /* 0x002fce0008000f00 */
.L_x_0:
[----:B------:R-:W2:Y:S02]  /*0180*/  LDCU.64 UR6, c[0x0][0x8b0] ;  /* 0x00011600ff0677ac */ /* 0x000ea40008000a00 */
[----:B--2---:R-:W-:-:S04]  /*0190*/  UISETP.NE.U32.AND UP0, UPT, UR6, URZ, UPT ;  /* 0x000000ff0600728c */ /* 0x004fc8000bf05070 */
[----:B------:R-:W-:-:S09]  /*01a0*/  UISETP.NE.AND.EX UP0, UPT, UR7, URZ, UPT, UP0 ;  /* 0x000000ff0700728c */ /* 0x000fd2000bf05300 */
[----:B------:R-:W-:Y:S05]  /*01b0*/  BRA.U UP0, `(.L_x_2) ;  /* 0x0000000100247547 */ /* 0x000fea000b800000 */
[----:B------:R-:W2:Y:S02]  /*01c0*/  LDCU.64 UR6, c[0x0][0x8a8] ;  /* 0x00011500ff0677ac */ /* 0x000ea40008000a00 */
[----:B--2---:R-:W-:-:S04]  /*01d0*/  UISETP.NE.U32.AND UP0, UPT, UR6, URZ, UPT ;  /* 0x000000ff0600728c */ /* 0x004fc8000bf05070 */
[----:B------:R-:W-:-:S09]  /*01e0*/  UISETP.NE.AND.EX UP0, UPT, UR7, URZ, UPT, UP0 ;  /* 0x000000ff0700728c */ /* 0x000fd2000bf05300 */
[----:B------:R-:W-:Y:S05]  /*01f0*/  BRA.U !UP0, `(.L_x_3) ;  /* 0x00000001080c7547 */ /* 0x000fea000b800000 */
[----:B-1----:R-:W1:Y:S02]  /*0200*/  LDC.64 R2, c[0x0][0x8a8] ;  /* 0x00022a00ff027b82 */ /* 0x002e640000000a00 */
[----:B-1----:R2:W5:Y:S01]  /*0210*/  LDG.E R47, desc[UR48][R2.64] ;  /* 0x00000030022f7981 */ /* 0x002562000c1e1900 */
[----:B------:R-:W-:Y:S05]  /*0220*/  BRA `(.L_x_2) ;  /* 0x0000000000087947 */ /* 0x000fea0003800000 */
.L_x_3:
[----:B------:R-:W2:Y:S02]  /*0230*/  LDCU UR6, c[0x0][0x8a0] ;  /* 0x00011400ff0677ac */ /* 0x000ea40008000800 */
[----:B--2---:R-:W-:Y:S02]  /*0240*/  MOV R47, UR6 ;  /* 0x00000006002f7c02 */ /* 0x004fe40008000f00 */
.L_x_2:
[----:B------:R-:W-:Y:S01]  /*0250*/  IMAD.U32 R0, RZ, RZ, UR8 ;  /* 0x00000008ff007e24 */ /* 0x000fe2000f8e00ff */
[----:B------:R-:W-:Y:S04]  /*0260*/  BSSY.RECONVERGENT B0, `(.L_x_4) ;  /* 0x000000c000007945 */ /* 0x000fe80003800200 */
[C---:B------:R-:W-:Y:S02]  /*0270*/  ISETP.NE.OR P1, PT, R0.reuse, 0x1, !P5 ;  /* 0x000000010000780c */ /* 0x040fe40006f25670 */
[----:B------:R-:W-:-:S11]  /*0280*/  ISETP.NE.OR P0, PT, R0, 0x3, !P5 ;  /* 0x000000030000780c */ /* 0x000fd60006f05670 */
[----:B------:R-:W-:Y:S05]  /*0290*/  @P1 BRA `(.L_x_5) ;  /* 0x0000000000201947 */ /* 0x000fea0003800000 */
[----:B------:R-:W3:Y:S02]  /*02a0*/  LDCU.64 UR6, c[0x0][0x348] ;  /* 0x00006900ff0677ac */ /* 0x000ee40008000a00 */
[----:B---3--:R-:W-:Y:S02]  /*02b0*/  UIADD3 UR10, UP1, UPT, UR6, 0x80, URZ ;  /* 0x00000080060a7890 */ /* 0x008fe4000ff3e0ff */
[----:B------:R-:W-:Y:S02]  /*02c0*/  UIADD3 UR6, UP0, UPT, UR6, 0x180, URZ ;  /* 0x0000018006067890 */ /* 0x000fe4000ff1e0ff */
[----:B------:R-:W-:Y:S02]  /*02d0*/  UIADD3.X UR11, UPT, UPT, URZ, UR7, URZ, UP1, !UPT ;  /* 0x00000007ff0b7290 */ /* 0x000fe40008ffe4ff */
[----:B------:R-:W-:-:S07]  /*02e0*/  UIADD3.X UR7, UPT, UPT, URZ, UR7, URZ, UP0, !UPT ;  /* 0x00000007ff077290 */ /* 0x000fce00087fe4ff */
[----:B------:R3:W-:Y:S02]  /*02f0*/  UTMACCTL.PF [UR10] ;  /* 0x000000000a0079b9 */ /* 0x0007e40008040000 */
[----:B------:R3:W-:Y:S02]  /*0300*/  UTMACCTL.PF [UR6] ;  /* 0x00000000060079b9 */ /* 0x0007e40008040000 */
[----:B---3--:R-:W-:Y:S01]  /*0310*/  NOP ;  /* 0x0000000000007918 */ /* 0x008fe20000000000 */
.L_x_5:
[----:B------:R-:W-:Y:S05]  /*0320*/  BSYNC.RECONVERGENT B0 ;  /* 0x0000000000007941 */ /* 0x000fea0003800200 */
.L_x_4:
[----:B------:R-:W-:Y:S04]  /*0330*/  BSSY.RECONVERGENT B0, `(.L_x_6) ;  /* 0x000000a000007945 */ /* 0x000fe80003800200 */
        /* <DEDUP_REMOVED lines=9> */
.L_x_7:
[----:B------:R-:W-:Y:S05]  /*03d0*/  BSYNC.RECONVERGENT B0 ;  /* 0x0000000000007941 */ /* 0x000fea0003800200 */
.L_x_6:
[----:B------:R-:W3:Y:S01]  /*03e0*/  LDCU.64 UR6, c[0x0][0x888] ;  /* 0x00011100ff0677ac */ /* 0x000ee20008000a00 */
[----:B------:R-:W-:Y:S02]  /*03f0*/  UISETP.EQ.U32.AND UP1, UPT, UR4, URZ, UPT ;  /* 0x000000ff0400728c */ /* 0x000fe4000bf22070 */
[----:B------:R-:W-:Y:S02]  /*0400*/  UPLOP3.LUT UP2, UPT, UPT, UPT, UPT, 0x80, 0x8 ;  /* 0x000000000008789c */ /* 0x000fe40003f4f070 */
[----:B---3--:R-:W-:-:S04]  /*0410*/  UISETP.NE.U32.AND UP0, UPT, UR6, URZ, UPT ;  /* 0x000000ff0600728c */ /* 0x008fc8000bf05070 */
[----:B------:R-:W-:-:S04]  /*0420*/  UISETP.NE.AND.EX UP0, UPT, UR7, URZ, UPT, UP0 ;  /* 0x000000ff0700728c */ /* 0x000fc8000bf05300 */
[----:B------:R-:W-:-:S04]  /*0430*/  UISETP.EQ.OR.EX UP3, UPT, UR5, URZ, !UP0, UP1 ;  /* 0x000000ff0500728c */ /* 0x000fc8000c762710 */
[----:B------:R-:W-:-:S05]  /*0440*/  UP2UR UR53, UPR, URZ, 0x8 ;  /* 0x00000008ff357883 */ /* 0x000fca0008000000 */
[----:B------:R-:W-:Y:S07]  /*0450*/  BRA.U !UP3, `(.L_x_8) ;  /* 0x000000010b207547 */ /* 0x000fee000b800000 */
[----:B------:R-:W-:Y:S01]  /*0460*/  UISETP.NE.U32.AND UP2, UPT, UR4, URZ, UPT ;  /* 0x000000ff0400728c */ /* 0x000fe2000bf45070 */
[----:B-----5:R-:W-:Y:S01]  /*0470*/  FSETP.NEU.AND P0, PT, R49, RZ, PT ;  /* 0x000000ff3100720b */ /* 0x020fe20003f0d000 */
[----:B------:R-:W-:Y:S02]  /*0480*/  USEL UR4, URZ, 0xffffffff, UP0 ;  /* 0xffffffffff047887 */ /* 0x000fe40008000000 */
[----:B------:R-:W-:-:S10]  /*0490*/  UISETP.NE.AND.EX UP2, UPT, UR5, URZ, UPT, UP2 ;  /* 0x000000ff0500728c */ /* 0x000fd4000bf45320 */
[----:B------:R-:W-:Y:S01]  /*04a0*/  VOTEU.ANY UP1, P0 ;  /* 0x0000000000ff7886 */ /* 0x000fe20000020100 */
[----:B------:R-:W-:-:S04]  /*04b0*/  @!UP2 USEL UR4, URZ, 0xffffffff, UP1 ;  /* 0xffffffffff04a887 */ /* 0x000fc80008800000 */
[----:B------:R-:W-:-:S04]  /*04c0*/  ULOP3.LUT UR4, UR4, 0x1, URZ, 0xc0, !UPT ;  /* 0x0000000104047892 */ /* 0x000fc8000f8ec0ff */
[----:B------:R-:W-:-:S11]  /*04d0*/  UISETP.NE.U32.AND UP2, UPT, UR4, 0x1, UPT ;  /* 0x000000010400788c */ /* 0x000fd6000bf45070 */
.L_x_8:
[----:B-12---:R-:W1:Y:S01]  /*04e0*/  SHFL.IDX PT, R2, R113, RZ, 0x1f ;  /* 0x00001fff71027589 */ /* 0x006e6200000e0000 */
[----:B------:R-:W-:-:S04]  /*04f0*/  UISETP.NE.AND UP1, UPT, UR8, 0x2, UPT ;  /* 0x000000020800788c */ /* 0x000fc8000bf25270 */
[----:B------:R-:W-:Y:S01]  /*0500*/  USEL UR6, URZ, 0x1, UP1 ;  /* 0x00000001ff067887 */ /* 0x000fe20008800000 */
[----:B-1----:R-:W-:-:S13]  /*0510*/  ISETP.NE.AND P0, PT, R2, RZ, PT ;  /* 0x000000ff0200720c */ /* 0x002fda0003f05270 */
[----:B------:R-:W-:Y:S05]  /*0520*/  @P0 BRA `(.L_x_9) ;  /* 0x0000000000bc0947 */ /* 0x000fea0003800000 */
[----:B------:R-:W-:Y:S01]  /*0530*/  ELECT P0, URZ, PT ;  /* 0x0000000000ff782f */ /* 0x000fe20003800000 */
[----:B------:R-:W-:-:S12]  /*0540*/  BSSY.RECONVERGENT B0, `(.L_x_9) ;  /* 0x000002d000007945 */ /* 0x000fd80003800200 */
[----:B------:R-:W-:Y:S05]  /*0550*/  @!P0 BRA `(.L_x_10) ;  /* 0x0000000000ac8947 */ /* 0x000fea0003800000 */
[----:B------:R-:W1:Y:S01]  /*0560*/  S2UR UR5, SR_CgaCtaId ;  /* 0x00000000000579c3 */ /* 0x000e620000008800 */
[----:B------:R-:W-:Y:S01]  /*0570*/  UMOV UR7, 0x400 ;  /* 0x0000040000077882 */ /* 0x000fe20000000000 */
[----:B------:R-:W-:Y:S02]  /*0580*/  UMOV UR4, 0x1 ;  /* 0x0000000100047882 */ /* 0x000fe40000000000 */
[----:B------:R-:W-:-:S04]  /*0590*/  UIADD3 UR10, UPT, UPT, -UR4, 0x100000, URZ ;  /* 0x00100000040a7890 */ /* 0x000fc8000fffe1ff */
[----:B------:R-:W-:Y:S02]  /*05a0*/  USHF.L.U32 UR11, UR10, 0xb, URZ ;  /* 0x0000000b0a0b7899 */ /* 0x000fe400080006ff */
[----:B------:R-:W-:Y:S02]  /*05b0*/  USHF.L.U32 UR10, UR10, 0x1, URZ ;  /* 0x000000010a0a7899 */ /* 0x000fe400080006ff */
[----:B-1----:R-:W-:Y:S01]  /*05c0*/  ULEA UR5, UR5, UR7, 0x18 ;  /* 0x0000000705057291 */ /* 0x002fe2000f8ec0ff */
[----:B------:R-:W1:Y:S11]  /*05d0*/  FENCE.VIEW.ASYNC.S ;  /* 0x00000000000073c6 */ /* 0x000e760000000000 */
[----:B-1----:R1:W2:Y:S01]  /*05e0*/  SYNCS.EXCH.64 URZ, [UR5], UR10 ;  /* 0x0000000a05ff75b2 */ /* 0x0022a20008000100 */
[----:B------:R1:W3:Y:S01]  /*05f0*/  SYNCS.EXCH.64 URZ, [UR5+0x88], UR10 ;  /* 0x0000880a05ff75b2 */ /* 0x0002e20008000100 */
[----:B------:R1:W4:Y:S01]  /*0600*/  SYNCS.EXCH.64 URZ, [UR5+0x8], UR10 ;  /* 0x0000080a05ff75b2 */ /* 0x0003220008000100 */
[----:B------:R1:W1:Y:S01]  /*0610*/  SYNCS.EXCH.64 URZ, [UR5+0x90], UR10 ;  /* 0x0000900a05ff75b2 */ /* 0x0002620008000100 */
        /* <DEDUP_REMOVED lines=30> */
[----:B--234-:R-:W-:Y:S01]  /*0800*/  NOP ;  /* 0x0000000000007918 */ /* 0x01cfe20000000000 */
.L_x_10:
[----:B-1----:R-:W-:Y:S05]  /*0810*/  BSYNC.RECONVERGENT B0 ;  /* 0x0000000000007941 */ /* 0x002fea0003800200 */
.L_x_9:
[----:B------:R-:W1:Y:S01]  /*0820*/  SHFL.IDX PT, R2, R113, RZ, 0x1f ;  /* 0x00001fff71027589 */ /* 0x000e6200000e0000 */
[----:B------:R-:W-:Y:S01]  /*0830*/  NOP ;  /* 0x0000000000007918 */ /* 0x000fe20000000000 */
[----:B-1----:R-:W-:-:S13]  /*0840*/  ISETP.NE.AND P0, PT, R2, 0x1, PT ;  /* 0x000000010200780c */ /* 0x002fda0003f05270 */
[----:B------:R-:W-:Y:S05]  /*0850*/  @P0 BRA `(.L_x_11) ;  /* 0x0000000000480947 */ /* 0x000fea0003800000 */
[----:B------:R-:W1:Y:S01]  /*0860*/  S2UR UR7, SR_CgaCtaId ;  /* 0x00000000000779c3 */ /* 0x000e620000008800 */
[----:B------:R-:W-:Y:S01]  /*0870*/  UMOV UR9, 0x400 ;  /* 0x0000040000097882 */ /* 0x000fe20000000000 */
[----:B------:R-:W-:Y:S01]  /*0880*/  UMOV UR5, 0x20 ;  /* 0x0000002000057882 */ /* 0x000fe20000000000 */
[----:B------:R-:W-:Y:S01]  /*0890*/  UMOV UR4, 0x80 ;  /* 0x0000008000047882 */ /* 0x000fe20000000000 */
[----:B------:R-:W-:-:S04]  /*08a0*/  UIADD3 UR10, UPT, UPT, -UR5, 0x100000, URZ ;  /* 0x00100000050a7890 */ /* 0x000fc8000fffe1ff */
[----:B------:R-:W-:Y:S02]  /*08b0*/  USHF.L.U32 UR11, UR10, 0xb, URZ ;  /* 0x0000000b0a0b7899 */ /* 0x000fe400080006ff */
[----:B------:R-:W-:Y:S02]  /*08c0*/  USHF.L.U32 UR10, UR10, 0x1, URZ ;  /* 0x000000010a0a7899 */ /* 0x000fe400080006ff */
[----:B------:R-:W-:-:S04]  /*08d0*/  UIADD3 UR4, UPT, UPT, -UR4, 0x100000, URZ ;  /* 0x0010000004047890 */ /* 0x000fc8000fffe1ff */
[----:B------:R-:W-:Y:S02]  /*08e0*/  USHF.L.U32 UR5, UR4, 0xb, URZ ;  /* 0x0000000b04057899 */ /* 0x000fe400080006ff */
[----:B------:R-:W-:Y:S01]  /*08f0*/  USHF.L.U32 UR4, UR4, 0x1, URZ ;  /* 0x0000000104047899 */ /* 0x000fe200080006ff */
[----:B------:R-:W-:Y:S01]  /*0900*/  ELECT P0, URZ, PT ;  /* 0x0000000000ff782f */ /* 0x000fe20003800000 */
[----:B-1----:R-:W-:Y:S01]  /*0910*/  ULEA UR7, UR7, UR9, 0x18 ;  /* 0x0000000907077291 */ /* 0x002fe2000f8ec0ff */
[----:B------:R-:W1:Y:S11]  /*0920*/  FENCE.VIEW.ASYNC.S ;  /* 0x00000000000073c6 */ /* 0x000e760000000000 */
[----:B-1----:R1:W2:Y:S01]  /*0930*/  SYNCS.EXCH.64 URZ, [UR7+0x110], UR10 ;  /* 0x0001100a07ff75b2 */ /* 0x0022a20008000100 */
[----:B------:R1:W3:Y:S01]  /*0940*/  SYNCS.EXCH.64 URZ, [UR7+0x120], UR4 ;  /* 0x0001200407ff75b2 */ /* 0x0002e20008000100 */
[----:B------:R1:W4:Y:S01]  /*0950*/  SYNCS.EXCH.64 URZ, [UR7+0x118], UR10 ;  /* 0x0001180a07ff75b2 */ /* 0x0003220008000100 */
[----:B------:R1:W1:Y:S01]  /*0960*/  SYNCS.EXCH.64 URZ, [UR7+0x128], UR4 ;  /* 0x0001280407ff75b2 */ /* 0x0002620008000100 */
[----:B------:R-:W-:Y:S01]  /*0970*/  NOP ;  /* 0x0000000000007918 */ /* 0x000fe20000000000 */
.L_x_11:
[----:B------:R-:W2:Y:S01]  /*0980*/  SHFL.IDX PT, R2, R113, RZ, 0x1f ;  /* 0x00001fff71027589 */ /* 0x000ea200000e0000 */
[----:B------:R-:W-:Y:S01]  /*0990*/  NOP ;  /* 0x0000000000007918 */ /* 0x000fe20000000000 */
[----:B--2---:R-:W-:-:S13]  /*09a0*/  ISETP.NE.AND P0, PT, R2, 0x3, PT ;  /* 0x000000030200780c */ /* 0x004fda0003f05270 */
[----:B------:R-:W-:Y:S05]  /*09b0*/  @P0 BRA `(.L_x_12) ;  /* 0x0000000000300947 */ /* 0x000fea0003800000 */
[----:B-1----:R-:W1:Y:S01]  /*09c0*/  S2UR UR5, SR_CgaCtaId ;  /* 0x00000000000579c3 */ /* 0x002e620000008800 */
[----:B------:R-:W-:Y:S01]  /*09d0*/  UMOV UR7, 0x400 ;  /* 0x0000040000077882 */ /* 0x000fe20000000000 */
[----:B------:R-:W-:Y:S01]  /*09e0*/  UMOV UR4, 0x20 ;  /* 0x0000002000047882 */ /* 0x000fe20000000000 */
[----:B------:R-:W-:Y:S01]  /*09f0*/  ELECT P0, URZ, PT ;  /* 0x0000000000ff782f */ /* 0x000fe20003800000 */
[----:B------:R-:W-:-:S04]  /*0a00*/  UIADD3 UR10, UPT, UPT, -UR4, 0x100000, URZ ;  /* 0x00100000040a7890 */ /* 0x000fc8000fffe1ff */
[----:B------:R-:W-:Y:S02]  /*0a10*/  USHF.L.U32 UR11, UR10, 0xb, URZ ;  /* 0x0000000b0a0b7899 */ /* 0x000fe400080006ff */
[----:B------:R-:W-:Y:S02]  /*0a20*/  USHF.L.U32 UR10, UR10, 0x1, URZ ;  /* 0x000000010a0a7899 */ /* 0x000fe400080006ff */
[----:B-1----:R-:W-:Y:S01]  /*0a30*/  ULEA UR5, UR5, UR7, 0x18 ;  /* 0x0000000705057291 */ /* 0x002fe2000f8ec0ff */
[----:B------:R-:W1:Y:S11]  /*0a40*/  FENCE.VIEW.ASYNC.S ;  /* 0x00000000000073c6 */ /* 0x000e760000000000 */
[----:B-1----:R2:W1:Y:S01]  /*0a50*/  SYNCS.EXCH.64 URZ, [UR5+0x130], UR10 ;  /* 0x0001300a05ff75b2 */ /* 0x0024620008000100 */
[----:B------:R2:W1:Y:S02]  /*0a60*/  SYNCS.EXCH.64 URZ, [UR5+0x138], UR10 ;  /* 0x0001380a05ff75b2 */ /* 0x0004640008000100 */
[----:B--2---:R-:W-:Y:S01]  /*0a70*/  NOP ;  /* 0x0000000000007918 */ /* 0x004fe20000000000 */
.L_x_12:
[----:B------:R-:W2:Y:S01]  /*0a80*/  SHFL.IDX PT, R2, R113, RZ, 0x1f ;  /* 0x00001fff71027589 */ /* 0x000ea200000e0000 */
[----:B------:R-:W-:Y:S01]  /*0a90*/  NOP ;  /* 0x0000000000007918 */ /* 0x000fe20000000000 */
[----:B--2---:R-:W-:-:S13]  /*0aa0*/  ISETP.NE.AND P0, PT, R2, 0x4, PT ;  /* 0x000000040200780c */ /* 0x004fda0003f05270 */
[----:B------:R-:W-:Y:S05]  /*0ab0*/  @P0 BRA `(.L_x_13) ;  /* 0x0000000000440947 */ /* 0x000fea0003800000 */
[----:B-1----:R-:W1:Y:S01]  /*0ac0*/  S2UR UR5, SR_CgaCtaId ;  /* 0x00000000000579c3 */ /* 0x002e620000008800 */
[----:B------:R-:W-:Y:S01]  /*0ad0*/  UMOV UR9, 0x100 ;  /* 0x0000010000097882 */ /* 0x000fe20000000000 */
[----:B------:R-:W-:Y:S01]  /*0ae0*/  UMOV UR7, 0x400 ;  /* 0x0000040000077882 */ /* 0x000fe20000000000 */
[----:B------:R-:W-:Y:S01]  /*0af0*/  USEL UR9, UR9, 0xe0, UP2 ;  /* 0x000000e009097887 */ /* 0x000fe20009000000 */
[----:B------:R-:W-:Y:S01]  /*0b00*/  UMOV UR4, 0x1 ;  /* 0x0000000100047882 */ /* 0x000fe20000000000 */
[----:B------:R-:W-:Y:S01]  /*0b10*/  ELECT P0, URZ, PT ;  /* 0x0000000000ff782f */ /* 0x000fe20003800000 */
[----:B------:R-:W-:-:S04]  /*0b20*/  UIADD3 UR10, UPT, UPT, -UR4, 0x100000, URZ ;  /* 0x00100000040a7890 */ /* 0x000fc8000fffe1ff */
[----:B------:R-:W-:Y:S02]  /*0b30*/  USHF.L.U32 UR11, UR10, 0xb, URZ ;  /* 0x0000000b0a0b7899 */ /* 0x000fe400080006ff */
[----:B------:R-:W-:Y:S02]  /*0b40*/  USHF.L.U32 UR10, UR10, 0x1, URZ ;  /* 0x000000010a0a7899 */ /* 0x000fe400080006ff */
        /* <DEDUP_REMOVED lines=8> */
.L_x_13:
[----:B------:R-:W2:Y:S01]  /*0bd0*/  SHFL.IDX PT, R2, R113, RZ, 0x1f ;  /* 0x00001fff71027589 */ /* 0x000ea200000e0000 */
[----:B------:R-:W-:Y:S01]  /*0be0*/  NOP ;  /* 0x0000000000007918 */ /* 0x000fe20000000000 */
[----:B--2---:R-:W-:-:S13]  /*0bf0*/  ISETP.NE.AND P0, PT, R2, 0x5, PT ;  /* 0x000000050200780c */ /* 0x004fda0003f05270 */
[----:B------:R-:W-:Y:S05]  /*0c00*/  @P0 BRA `(.L_x_14) ;  /* 0x0000000000480947 */ /* 0x000fea0003800000 */
[----:B-1----:R-:W1:Y:S01]  /*0c10*/  S2UR UR7, SR_CgaCtaId ;  /* 0x00000000000779c3 */ /* 0x002e620000008800 */
        /* <DEDUP_REMOVED lines=12> */
[----:B-1----:R2:W1:Y:S01]  /*0ce0*/  SYNCS.EXCH.64 URZ, [UR7+0x150], UR10 ;  /* 0x0001500a07ff75b2 */ /* 0x0024620008000100 */
[----:B------:R2:W1:Y:S01]  /*0cf0*/  SYNCS.EXCH.64 URZ, [UR7+0x160], UR4 ;  /* 0x0001600407ff75b2 */ /* 0x0004620008000100 */
[----:B------:R2:W1:Y:S01]  /*0d00*/  SYNCS.EXCH.64 URZ, [UR7+0x158], UR10 ;  /* 0x0001580a07ff75b2 */ /* 0x0004620008000100 */
[----:B------:R2:W1:Y:S02]  /*0d10*/  SYNCS.EXCH.64 URZ, [UR7+0x168], UR4 ;  /* 0x0001680407ff75b2 */ /* 0x0004640008000100 */
[----:B--2---:R-:W-:Y:S01]  /*0d20*/  NOP ;  /* 0x0000000000007918 */ /* 0x004fe20000000000 */
.L_x_14:
[----:B-1----:R-:W1:Y:S01]  /*0d30*/  S2UR UR5, SR_CTAID.X ;  /* 0x00000000000579c3 */ /* 0x002e620000002500 */
[----:B------:R-:W-:-:S05]  /*0d40*/  CS2R.32 R101, SR_CgaSize ;  /* 0x0000000000657805 */ /* 0x000fca0000008a00 */
[----:B------:R-:W-:-:S05]  /*0d50*/  IMAD R101, R101, -0xa0, RZ ;  /* 0xffffff6065657824 */ /* 0x000fca00078e02ff */
[----:B------:R-:W-:-:S14]  /*0d60*/  R2UR UR9, R101 ;  /* 0x00000000650972ca */ /* 0x000fdc00000e0000 */
[----:B------:R-:W2:Y:S01]  /*0d70*/  LDCU UR9, c[0x0][UR9+0x2b0] ;  /* 0x00005600090977ac */ /* 0x000ea20008000800 */
[----:B------:R-:W-:Y:S01]  /*0d80*/  NOP ;  /* 0x0000000000007918 */ /* 0x000fe20000000000 */
[----:B------:R-:W-:-:S05]  /*0d90*/  CS2R.32 R101, SR_CgaSize ;  /* 0x0000000000657805 */ /* 0x000fca0000008a00 */
[----:B------:R-:W-:-:S05]  /*0da0*/  IMAD R101, R101, -0xa0, RZ ;  /* 0xffffff6065657824 */ /* 0x000fca00078e02ff */
[----:B------:R-:W-:-:S14]  /*0db0*/  R2UR UR7, R101 ;  /* 0x00000000650772ca */ /* 0x000fdc00000e0000 */
[----:B------:R-:W3:Y:S01]  /*0dc0*/  LDCU UR7, c[0x0][UR7+0x2b4] ;  /* 0x00005680070777ac */ /* 0x000ee20008000800 */
[----:B------:R-:W4:Y:S08]  /*0dd0*/  S2UR UR4, SR_CTAID.Y ;  /* 0x00000000000479c3 */ /* 0x000f300000002600 */
[----:B------:R-:W3:Y:S01]  /*0de0*/  LDC R10, c[0x0][0xb24] ;  /* 0x0002c900ff0a7b82 */ /* 0x000ee20000000800 */
[----:B-1----:R-:W-:-:S02]  /*0df0*/  I2FP.F32.U32 R101, UR5 ;  /* 0x0000000500657c45 */ /* 0x002fc40008201000 */
[----:B------:R-:W-:-:S05]  /*0e00*/  CS2R.32 R3, SR_CgaSize ;  /* 0x0000000000037805 */ /* 0x000fca0000008a00 */
[----:B------:R-:W-:-:S06]  /*0e10*/  IMAD R3, R3, -0xa0, RZ ;  /* 0xffffff6003037824 */ /* 0x000fcc00078e02ff */
[----:B------:R-:W1:Y:S01]  /*0e20*/  LDC R3, c[0x0][R3+0x2a0] ;  /* 0x0000a80003037b82 */ /* 0x000e620000000800 */
[----:B------:R-:W-:Y:S01]  /*0e30*/  MOV R17, UR5 ;  /* 0x0000000500117c02 */ /* 0x000fe20008000f00 */
[----:B--2---:R-:W-:Y:S01]  /*0e40*/  FMUL R101, R101, UR9 ;  /* 0x0000000965657c20 */ /* 0x004fe20008400000 */
[----:B----4-:R-:W-:Y:S02]  /*0e50*/  I2FP.F32.U32 R100, UR4 ;  /* 0x0000000400647c45 */ /* 0x010fe40008201000 */
[----:B------:R-:W-:-:S05]  /*0e60*/  CS2R.32 R2, SR_CgaSize ;  /* 0x0000000000027805 */ /* 0x000fca0000008a00 */
[----:B------:R-:W-:-:S06]  /*0e70*/  IMAD R2, R2, -0xa0, RZ ;  /* 0xffffff6002027824 */ /* 0x000fcc00078e02ff */
[----:B------:R-:W2:Y:S01]  /*0e80*/  LDC R2, c[0x0][R2+0x2a4] ;  /* 0x0000a90002027b82 */ /* 0x000ea20000000800 */
[----:B------:R-:W-:Y:S01]  /*0e90*/  MOV R14, UR4 ;  /* 0x00000004000e7c02 */ /* 0x000fe20008000f00 */
[----:B------:R-:W4:Y:S01]  /*0ea0*/  F2I.U32.TRUNC.NTZ R101, R101 ;  /* 0x0000006500657305 */ /* 0x000f22000020f000 */
[----:B---3--:R-:W-:-:S05]  /*0eb0*/  FMUL R100, R100, UR7 ;  /* 0x0000000764647c20 */ /* 0x008fca0008400000 */
[----:B------:R-:W-:Y:S01]  /*0ec0*/  BAR.SYNC.DEFER_BLOCKING 0x0 ;  /* 0x0000000000007b1d */ /* 0x000fe20000010000 */
[----:B------:R-:W-:-:S05]  /*0ed0*/  ISETP.GE.AND P0, PT, R10, 0x1, PT ;  /* 0x000000010a00780c */ /* 0x000fca0003f06270 */
[----:B------:R-:W3:Y:S02]  /*0ee0*/  F2I.U32.TRUNC.NTZ R100, R100 ;  /* 0x0000006400647305 */ /* 0x000ee4000020f000 */
[----:B------:R-:W2:Y:S01]  /*0ef0*/  S2UR UR56, SR_CTAID.Z ;  /* 0x00000000003879c3 */ /* 0x000ea20000002700 */
[----:B----4-:R-:W-:-:S05]  /*0f00*/  IADD3 R101, PT, PT, -R101, RZ, RZ ;  /* 0x000000ff65657210 */ /* 0x010fca0007ffe1ff */
[----:B-1----:R-:W-:Y:S01]  /*0f10*/  IMAD R101, R3, R101, UR5 ;  /* 0x0000000503657e24 */ /* 0x002fe2000f8e0265 */
[----:B---3--:R-:W-:-:S05]  /*0f20*/  IADD3 R100, PT, PT, -R100, RZ, RZ ;  /* 0x000000ff64647210 */ /* 0x008fca0007ffe1ff */
[----:B--2---:R-:W-:Y:S01]  /*0f30*/  IMAD R100, R2, R100, UR4 ;  /* 0x0000000402647e24 */ /* 0x004fe2000f8e0264 */
[----:B------:R-:W-:Y:S06]  /*0f40*/  @!P0 BRA `(.L_x_15) ;  /* 0x0000000000b88947 */ /* 0x000fec0003800000 */
[----:B------:R-:W1:Y:S01]  /*0f50*/  LDC.64 R4, c[0x0][0xb18] ;  /* 0x0002c600ff047b82 */ /* 0x000e620000000a00 */
[----:B------:R-:W-:-:S07]  /*0f60*/  ISETP.NE.AND P0, PT, R10, 0x1, PT ;  /* 0x000000010a00780c */ /* 0x000fce0003f05270 */
[----:B------:R-:W2:Y:S08]  /*0f70*/  LDC R9, c[0x0][0xb0c] ;  /* 0x0002c300ff097b82 */ /* 0x000eb00000000800 */
[----:B------:R-:W3:Y:S08]  /*0f80*/  LDC R12, c[0x0][0x370] ;  /* 0x0000dc00ff0c7b82 */ /* 0x000ef00000000800 */
[----:B------:R-:W4:Y:S01]  /*0f90*/  LDC R11, c[0x0][0x374] ;  /* 0x0000dd00ff0b7b82 */ /* 0x000f220000000800 */
[----:B-1----:R-:W-:-:S07]  /*0fa0*/  ISETP.NE.AND P1, PT, R4, 0x1, PT ;  /* 0x000000010400780c */ /* 0x002fce0003f25270 */
[----:B------:R-:W3:Y:S01]  /*0fb0*/  LDC.64 R6, c[0x0][0xb10] ;  /* 0x0002c400ff067b82 */ /* 0x000ee20000000a00 */
[----:B--2---:R-:W-:-:S07]  /*0fc0*/  ISETP.NE.AND P2, PT, R9, 0x1, PT ;  /* 0x000000010900780c */ /* 0x004fce0003f45270 */
[----:B------:R-:W1:Y:S08]  /*0fd0*/  LDC R8, c[0x0][0xb20] ;  /* 0x0002c800ff087b82 */ /* 0x000e700000000800 */
[----:B------:R-:W2:Y:S01]  /*0fe0*/  LDC.64 R2, c[0x0][0xb28] ;  /* 0x0002ca00ff027b82 */ /* 0x000ea20000000a00 */
[----:B----4-:R-:W-:-:S04]  /*0ff0*/  IMAD.HI.U32 R13, R11, R5, RZ ;  /* 0x000000050b0d7227 */ /* 0x010fc800078e00ff */
[----:B------:R-:W-:-:S04]  /*1000*/  IMAD.HI.U32 R5, R14, R5, RZ ;  /* 0x000000050e057227 */ /* 0x000fc800078e00ff */
[----:B---3--:R-:W-:-:S05]  /*1010*/  IMAD.HI.U32 R15, R12, R6, RZ ;  /* 0x000000060c0f7227 */ /* 0x008fca00078e00ff */
[-C--:B------:R-:W-:Y:S01]  /*1020*/  @P2 SHF.R.U32.HI R12, RZ, R7.reuse, R15 ;  /* 0x00000007ff0c2219 */ /* 0x080fe2000001160f */
[----:B------:R-:W-:Y:S01]  /*1030*/  IMAD.HI.U32 R15, R17, R6, RZ ;  /* 0x00000006110f7227 */ /* 0x000fe200078e00ff */
[-C--:B-1----:R-:W-:Y:S02]  /*1040*/  @P1 SHF.R.U32.HI R11, RZ, R8.reuse, R13 ;  /* 0x00000008ff0b1219 */ /* 0x082fe4000001160d */
[----:B------:R-:W-:Y:S02]  /*1050*/  SHF.R.U32.HI R5, RZ, R8, R5 ;  /* 0x00000008ff057219 */ /* 0x000fe40000011605 */
[----:B------:R-:W-:Y:S02]  /*1060*/  SHF.R.U32.HI R15, RZ, R7, R15 ;  /* 0x00000007ff0f7219 */ /* 0x000fe4000001160f */
[----:B------:R-:W-:Y:S01]  /*1070*/  SEL R5, R14, R5, !P1 ;  /* 0x000000050e057207 */ /* 0x000fe20004800000 */
[----:B--2---:R-:W-:Y:S01]  /*1080*/  IMAD.HI.U32 R13, R11, R2, RZ ;  /* 0x000000020b0d7227 */ /* 0x004fe200078e00ff */
[----:B------:R-:W-:-:S03]  /*1090*/  SEL R15, R17, R15, !P2 ;  /* 0x0000000f110f7207 */ /* 0x000fc60005000000 */
[----:B------:R-:W-:Y:S01]  /*10a0*/  IMAD.HI.U32 R6, R12, R2, RZ ;  /* 0x000000020c067227 */ /* 0x000fe200078e00ff */
[----:B------:R-:W-:-:S04]  /*10b0*/  @P0 SHF.R.U32.HI R11, RZ, R3, R13 ;  /* 0x00000003ff0b0219 */ /* 0x000fc8000001160d */
[----:B------:R-:W-:Y:S01]  /*10c0*/  @P0 SHF.R.U32.HI R12, RZ, R3, R6 ;  /* 0x00000003ff0c0219 */ /* 0x000fe20000011606 */
[----:B------:R-:W-:-:S04]  /*10d0*/  IMAD R11, R11, R10, RZ ;  /* 0x0000000a0b0b7224 */ /* 0x000fc800078e02ff */
[----:B------:R-:W-:Y:S01]  /*10e0*/  IMAD R6, R12, R10, RZ ;  /* 0x0000000a0c067224 */ /* 0x000fe200078e02ff */
[----:B------:R-:W-:-:S04]  /*10f0*/  ISETP.GE.AND P1, PT, R5, R11, PT ;  /* 0x0000000b0500720c */ /* 0x000fc80003f26270 */
[----:B------:R-:W-:Y:S01]  /*1100*/  ISETP.GE.OR P1, PT, R15, R6, P1 ;  /* 0x000000060f00720c */ /* 0x000fe20000f26670 */
[----:B------:R-:W-:-:S05]  /*1110*/  IMAD.HI.U32 R6, R5, R2, RZ ;  /* 0x0000000205067227 */ /* 0x000fca00078e00ff */
[----:B------:R-:W-:-:S04]  /*1120*/  SHF.R.U32.HI R6, RZ, R3, R6 ;  /* 0x00000003ff067219 */ /* 0x000fc80000011606 */
[----:B------:R-:W-:-:S03]  /*1130*/  SEL R6, R5, R6, !P0 ;  /* 0x0000000605067207 */ /* 0x000fc60004000000 */
[----:B------:R-:W-:Y:S01]  /*1140*/  @!P1 IMAD.HI.U32 R7, R15, R2, RZ ;  /* 0x000000020f079227 */ /* 0x000fe200078e00ff */
[----:B------:R-:W-:-:S04]  /*1150*/  IADD3 R2, PT, PT, -R6, RZ, RZ ;  /* 0x000000ff06027210 */ /* 0x000fc80007ffe1ff */
[----:B------:R-:W-:Y:S01]  /*1160*/  @!P1 SHF.R.U32.HI R3, RZ, R3, R7 ;  /* 0x00000003ff039219 */ /* 0x000fe20000011607 */
[----:B------:R-:W-:Y:S01]  /*1170*/  IMAD R2, R10, R2, R5 ;  /* 0x000000020a027224 */ /* 0x000fe200078e0205 */
[----:B------:R-:W-:Y:S02]  /*1180*/  IADD3 R7, PT, PT, -R5, RZ, RZ ;  /* 0x000000ff05077210 */ /* 0x000fe40007ffe1ff */
[----:B------:R-:W-:-:S03]  /*1190*/  @!P1 SEL R3, R15, R3, !P0 ;  /* 0x000000030f039207 */ /* 0x000fc60004000000 */
[----:B------:R-:W-:Y:S02]  /*11a0*/  IMAD R7, R4, R7, R14 ;  /* 0x0000000704077224 */ /* 0x000fe400078e020e */
[--C-:B------:R-:W-:Y:S02]  /*11b0*/  @!P1 IMAD.IADD R6, R6, 0x1, -R3.reuse ;  /* 0x0000000106069824 */ /* 0x100fe400078e0a03 */
[----:B------:R-:W-:Y:S01]  /*11c0*/  @!P1 IMAD R3, R2, R12, R3 ;  /* 0x0000000c02039224 */ /* 0x000fe200078e0203 */
[----:B------:R-:W-:Y:S01]  /*11d0*/  IADD3 R2, PT, PT, -R15, RZ, RZ ;  /* 0x000000ff0f027210 */ /* 0x000fe20007ffe1ff */
[----:B------:R-:W-:Y:S02]  /*11e0*/  @!P1 IMAD R5, R6, R10, R15 ;  /* 0x0000000a06059224 */ /* 0x000fe400078e020f */
[----:B------:R-:W-:Y:S02]  /*11f0*/  @!P1 IMAD.MOV.U32 R15, RZ, RZ, R3 ;  /* 0x000000ffff0f9224 */ /* 0x000fe400078e0003 */
[----:B------:R-:W-:-:S02]  /*1200*/  IMAD R2, R9, R2, R17 ;  /* 0x0000000209027224 */ /* 0x000fc400078e0211 */
[----:B------:R-:W-:Y:S02]  /*1210*/  IMAD R14, R5, R4, R7 ;  /* 0x00000004050e7224 */ /* 0x000fe400078e0207 */
[----:B------:R-:W-:Y:S02]  /*1220*/  IMAD R17, R15, R9, R2 ;  /* 0x000000090f117224 */ /* 0x000fe400078e0202 */
.L_x_15:
[----:B------:R-:W1:Y:S01]  /*1230*/  LDCU UR4, c[0x0][0xb30] ;  /* 0x00016600ff0477ac */ /* 0x000e620008000800 */
[----:B------:R-:W2:Y:S08]  /*1240*/  S2UR UR45, SR_CgaCtaId ;  /* 0x00000000002d79c3 */ /* 0x000eb00000008800 */
[----:B------:R-:W3:Y:S01]  /*1250*/  LDC R40, c[0x0][0xb24] ;  /* 0x0002c900ff287b82 */ /* 0x000ee20000000800 */
[----:B-1----:R-:W-:-:S09]  /*1260*/  UISETP.NE.AND UP1, UPT, UR4, 0x1, UPT ;  /* 0x000000010400788c */ /* 0x002fd2000bf25270 */
[----:B--2---:R-:W-:Y:S05]  /*1270*/  BRA.U UP1, `(.L_x_16) ;  /* 0x0000000101407547 */ /* 0x004fea000b800000 */
[----:B------:R-:W1:Y:S08]  /*1280*/  LDC.64 R4, c[0x0][0xb10] ;  /* 0x0002c400ff047b82 */ /* 0x000e700000000a00 */
[----:B------:R-:W2:Y:S08]  /*1290*/  LDC.64 R2, c[0x0][0xb18] ;  /* 0x0002c600ff027b82 */ /* 0x000eb00000000a00 */
[----:B------:R-:W4:Y:S08]  /*12a0*/  LDC R6, c[0x0][0xb20] ;  /* 0x0002c800ff067b82 */ /* 0x000f300000000800 */
[----:B------:R-:W3:Y:S01]  /*12b0*/  LDC R7, c[0x0][0xb0c] ;  /* 0x0002c300ff077b82 */ /* 0x000ee20000000800 */
[----:B-1----:R-:W-:-:S05]  /*12c0*/  IMAD.HI.U32 R4, R17, R4, RZ ;  /* 0x0000000411047227 */ /* 0x002fca00078e00ff */
[----:B------:R-:W-:Y:S01]  /*12d0*/  SHF.R.U32.HI R4, RZ, R5, R4 ;  /* 0x00000005ff047219 */ /* 0x000fe20000011604 */
[----:B--2---:R-:W-:Y:S01]  /*12e0*/  IMAD.HI.U32 R3, R14, R3, RZ ;  /* 0x000000030e037227 */ /* 0x004fe200078e00ff */
[----:B------:R-:W-:-:S04]  /*12f0*/  ISETP.NE.AND P0, PT, R2, 0x1, PT ;  /* 0x000000010200780c */ /* 0x000fc80003f05270 */
[----:B----4-:R-:W-:-:S04]  /*1300*/  SHF.R.U32.HI R3, RZ, R6, R3 ;  /* 0x00000006ff037219 */ /* 0x010fc80000011603 */
[----:B------:R-:W-:Y:S02]  /*1310*/  SEL R3, R14, R3, !P0 ;  /* 0x000000030e037207 */ /* 0x000fe40004000000 */
[----:B---3--:R-:W-:-:S04]  /*1320*/  ISETP.NE.AND P1, PT, R7, 0x1, PT ;  /* 0x000000010700780c */ /* 0x008fc80003f25270 */
[----:B------:R-:W-:-:S05]  /*1330*/  SEL R4, R17, R4, !P1 ;  /* 0x0000000411047207 */ /* 0x000fca0004800000 */
[----:B------:R-:W-:Y:S02]  /*1340*/  IMAD.IADD R5, R3, 0x1, -R4 ;  /* 0x0000000103057824 */ /* 0x000fe400078e0a04 */
[----:B------:R-:W-:Y:S02]  /*1350*/  IMAD.IADD R3, R4, 0x1, -R3 ;  /* 0x0000000104037824 */ /* 0x000fe400078e0a03 */
[----:B------:R-:W-:Y:S02]  /*1360*/  IMAD R17, R5, R7, R17 ;  /* 0x0000000705117224 */ /* 0x000fe400078e0211 */
[----:B------:R-:W-:-:S07]  /*1370*/  IMAD R14, R3, R2, R14 ;  /* 0x00000002030e7224 */ /* 0x000fce00078e020e */
.L_x_16:
[----:B------:R-:W-:Y:S01]  /*1380*/  BAR.SYNC.DEFER_BLOCKING 0x0 ;  /* 0x0000000000007b1d */ /* 0x000fe20000010000 */
[----:B------:R-:W-:Y:S01]  /*1390*/  UISETP.NE.AND UP1, UPT, UR8, 0x2, UPT ;  /* 0x000000020800788c */ /* 0x000fe2000bf25270 */
[----:B------:R-:W-:Y:S02]  /*13a0*/  ISETP.NE.OR P5, PT, R0, 0x2, !P5 ;  /* 0x000000020000780c */ /* 0x000fe40006fa5670 */
[----:B------:R-:W-:-:S06]  /*13b0*/  LOP3.LUT R2, R111, 0x1f, RZ, 0xc0, !PT ;  /* 0x0000001f6f027812 */ /* 0x000fcc00078ec0ff */
[----:B------:R-:W-:Y:S05]  /*13c0*/  BRA.U UP1, `(.L_x_17) ;  /* 0x0000001d01b47547 */ /* 0x000fea000b800000 */
[----:B------:R-:W1:Y:S01]  /*13d0*/  LDCU UR6, c[0x0][0x388] ;  /* 0x00007100ff0677ac */ /* 0x000e620008000800 */
[----:B------:R-:W2:Y:S01]  /*13e0*/  LDC R10, c[0x0][0x370] ;  /* 0x0000dc00ff0a7b82 */ /* 0x000ea20000000800 */
[----:B------:R-:W-:Y:S01]  /*13f0*/  PLOP3.LUT P0, PT, PT, PT, UP2, 0x80, 0x8 ;  /* 0x000000000008781c */ /* 0x000fe20003f0f028 */
[----:B------:R-:W-:Y:S01]  /*1400*/  IMAD.MOV.U32 R13, RZ, RZ, RZ ;  /* 0x000000ffff0d7224 */ /* 0x000fe200078e00ff */
[----:B------:R-:W4:Y:S01]  /*1410*/  LDCU UR4, c[0x0][0x38c] ;  /* 0x00007180ff0477ac */ /* 0x000f220008000800 */
[----:B------:R-:W-:Y:S02]  /*1420*/  ISETP.EQ.OR P4, PT, R2, RZ, P5 ;  /* 0x000000ff0200720c */ /* 0x000fe40002f82670 */
[----:B------:R-:W-:Y:S01]  /*1430*/  PLOP3.LUT P0, PT, P0, PT, PT, 0x8, 0x80 ;  /* 0x000000000080781c */ /* 0x000fe2000070e170 */
[----:B------:R-:W3:Y:S01]  /*1440*/  LDCU UR35, c[0x0][0x390] ;  /* 0x00007200ff2377ac */ /* 0x000ee20008000800 */
[----:B------:R-:W2:Y:S01]  /*1450*/  LDC R0, c[0x0][0x374] ;  /* 0x0000dd00ff007b82 */ /* 0x000ea20000000800 */
[----:B------:R-:W2:Y:S01]  /*1460*/  LDCU.64 UR36, c[0x0][0x348] ;  /* 0x00006900ff2477ac */ /* 0x000ea20008000a00 */
[----:B------:R-:W-:Y:S01]  /*1470*/  UMOV UR33, 0x1 ;  /* 0x0000000100217882 */ /* 0x000fe20000000000 */
[----:B------:R-:W-:Y:S01]  /*1480*/  UMOV UR32, URZ ;  /* 0x000000ff00207c82 */ /* 0x000fe20008000000 */
[----:B-1----:R-:W-:Y:S01]  /*1490*/  UIADD3 UR6, UPT, UPT, UR6, 0x3f, URZ ;  /* 0x0000003f06067890 */ /* 0x002fe2000fffe0ff */
[----:B------:R-:W-:Y:S01]  /*14a0*/  UMOV UR20, URZ ;  /* 0x000000ff00147c82 */ /* 0x000fe20008000000 */
[----:B------:R-:W-:-:S02]  /*14b0*/  UMOV UR31, URZ ;  /* 0x000000ff001f7c82 */ /* 0x000fc40008000000 */
[----:B------:R-:W-:-:S04]  /*14c0*/  USHF.R.S32.HI UR5, URZ, 0x1f, UR6 ;  /* 0x0000001fff057899 */ /* 0x000fc80008011406 */
[----:B------:R-:W-:-:S04]  /*14d0*/  ULEA.HI UR5, UR5, UR6, URZ, 0x6 ;  /* 0x0000000605057291 */ /* 0x000fc8000f8f30ff */
[----:B------:R-:W-:-:S04]  /*14e0*/  USHF.R.S32.HI UR5, URZ, 0x6, UR5 ;  /* 0x00000006ff057899 */ /* 0x000fc80008011405 */
[----:B----4-:R-:W-:-:S04]  /*14f0*/  UIMAD UR4, UR5, UR4, URZ ;  /* 0x00000004050472a4 */ /* 0x010fc8000f8e02ff */
[----:B---3--:R-:W-:-:S04]  /*1500*/  UIMAD UR35, UR4, UR35, URZ ;  /* 0x00000023042372a4 */ /* 0x008fc8000f8e02ff */
[----:B------:R-:W-:Y:S02]  /*1510*/  UISETP.NE.AND UP1, UPT, UR35, URZ, UPT ;  /* 0x000000ff2300728c */ /* 0x000fe4000bf25270 */
[----:B------:R-:W-:-:S04]  /*1520*/  UISETP.LT.U32.AND UP0, UPT, UR35, 0x11, UPT ;  /* 0x000000112300788c */ /* 0x000fc8000bf01070 */
[----:B------:R-:W-:-:S04]  /*1530*/  USEL UR34, UR35, 0x11, UP0 ;  /* 0x0000001123227887 */ /* 0x000fc80008000000 */
[----:B------:R-:W-:Y:S02]  /*1540*/  UIADD3 UR23, UPT, UPT, UR34, -0x1, URZ ;  /* 0xffffffff22177890 */ /* 0x000fe4000fffe0ff */
[----:B------:R-:W-:Y:S02]  /*1550*/  @!UP1 UIADD3 UR23, UPT, UPT, UR34, URZ, URZ ;  /* 0x000000ff22179290 */ /* 0x000fe4000fffe0ff */
[----:B------:R-:W-:Y:S02]  /*1560*/  UIADD3 UR34, UPT, UPT, UR35, -UR34, URZ ;  /* 0x8000002223227290 */ /* 0x000fe4000fffe0ff */
[----:B--2---:R-:W-:-:S12]  /*1570*/  UIADD3 UR23, UPT, UPT, UR23, 0x1, URZ ;  /* 0x0000000117177890 */ /* 0x004fd8000fffe0ff */
.L_x_33:
[----:B------:R-:W1:Y:S01]  /*1580*/  S2UR UR22, SR_CgaCtaId ;  /* 0x00000000001679c3 */ /* 0x000e620000008800 */
[----:B------:R-:W-:Y:S01]  /*1590*/  UMOV UR4, 0x400 ;  /* 0x0000040000047882 */ /* 0x000fe20000000000 */
[----:B------:R-:W-:Y:S01]  /*15a0*/  IMAD.U32 R2, RZ, RZ, UR33 ;  /* 0x00000021ff027e24 */ /* 0x000fe2000f8e00ff */
[----:B------:R-:W-:Y:S01]  /*15b0*/  UISETP.NE.AND UP0, UPT, UR35, URZ, UPT ;  /* 0x000000ff2300728c */ /* 0x000fe2000bf05270 */
[----:B------:R-:W-:Y:S01]  /*15c0*/  R2UR UR27, R14 ;  /* 0x000000000e1b72ca */ /* 0x000fe200000e0000 */
[----:B------:R-:W-:Y:S01]  /*15d0*/  IMAD.SHL.U32 R17, R17, 0x40, RZ ;  /* 0x0000004011117824 */ /* 0x000fe200078e00ff */
[----:B------:R-:W-:Y:S01]  /*15e0*/  UMOV UR30, URZ ;  /* 0x000000ff001e7c82 */ /* 0x000fe20008000000 */
[----:B------:R-:W-:Y:S01]  /*15f0*/  SHF.L.U32 R2, R2, 0x1f, RZ ;  /* 0x0000001f02027819 */ /* 0x000fe200000006ff */
[----:B------:R-:W-:Y:S01]  /*1600*/  UMOV UR29, URZ ;  /* 0x000000ff001d7c82 */ /* 0x000fe20008000000 */
[----:B------:R-:W-:-:S08]  /*1610*/  UMOV UR28, URZ ;  /* 0x000000ff001c7c82 */ /* 0x000fd00008000000 */
[----:B------:R-:W-:Y:S02]  /*1620*/  USHF.L.U32 UR27, UR27, 0x7, URZ ;  /* 0x000000071b1b7899 */ /* 0x000fe400080006ff */
[----:B-1----:R-:W-:-:S04]  /*1630*/  ULEA UR22, UR22, UR4, 0x18 ;  /* 0x0000000416167291 */ /* 0x002fc8000f8ec0ff */
[----:B------:R-:W-:-:S09]  /*1640*/  ULEA UR4, UR32, UR22, 0x3 ;  /* 0x0000001620047291 */ /* 0x000fd2000f8e18ff */
[----:B----4-:R1:W2:Y:S01]  /*1650*/  SYNCS.PHASECHK.TRANS64.TRYWAIT P2, [UR4+0x88], R2 ;  /* 0x00008802ff0075a7 */ /* 0x0102a20008041104 */
[----:B---3--:R-:W-:Y:S05]  /*1660*/  BRA.U !UP0, `(.L_x_18) ;  /* 0x00000005086c7547 */ /* 0x008fea000b800000 */
[----:B------:R-:W3:Y:S01]  /*1670*/  LDC.64 R8, c[0x0][0x480] ;  /* 0x00012000ff087b82 */ /* 0x000ee20000000a00 */
[----:B------:R-:W4:Y:S01]  /*1680*/  LDCU UR16, c[0x0][0x390] ;  /* 0x00007200ff1077ac */ /* 0x000f220008000800 */
[----:B------:R-:W2:Y:S06]  /*1690*/  LDCU UR17, c[0x0][0x38c] ;  /* 0x00007180ff1177ac */ /* 0x000eac0008000800 */
[----:B------:R-:W4:Y:S01]  /*16a0*/  LDC.64 R6, c[0x0][0x488] ;  /* 0x00012200ff067b82 */ /* 0x000f220000000a00 */
[----:B------:R-:W2:Y:S01]  /*16b0*/  LDCU.64 UR14, c[0x0][0x4b8] ;  /* 0x00009700ff0e77ac */ /* 0x000ea20008000a00 */
[----:B------:R-:W-:Y:S01]  /*16c0*/  UIADD3 UR31, UPT, UPT, UR23, UR20, URZ ;  /* 0x00000014171f7290 */ /* 0x000fe2000fffe0ff */
[----:B------:R-:W-:-:S05]  /*16d0*/  UMOV UR30, URZ ;  /* 0x000000ff001e7c82 */ /* 0x000fca0008000000 */
[----:B-1----:R-:W1:Y:S01]  /*16e0*/  LDC.64 R2, c[0x0][0x490] ;  /* 0x00012400ff027b82 */ /* 0x002e620000000a00 */
[----:B------:R-:W-:Y:S01]  /*16f0*/  UMOV UR18, UR32 ;  /* 0x0000002000127c82 */ /* 0x000fe20008000000 */
[----:B------:R-:W-:Y:S01]  /*1700*/  UMOV UR28, URZ ;  /* 0x000000ff001c7c82 */ /* 0x000fe20008000000 */
[----:B------:R-:W-:Y:S01]  /*1710*/  UMOV UR29, URZ ;  /* 0x000000ff001d7c82 */ /* 0x000fe20008000000 */
[----:B---3--:R-:W-:Y:S01]  /*1720*/  IMAD.HI.U32 R9, R17, R9, RZ ;  /* 0x0000000911097227 */ /* 0x008fe200078e00ff */
[----:B------:R-:W-:-:S03]  /*1730*/  ISETP.NE.AND P1, PT, R8, 0x1, PT ;  /* 0x000000010800780c */ /* 0x000fc60003f25270 */
[----:B------:R-:W3:Y:S01]  /*1740*/  LDC.64 R4, c[0x0][0x4b0] ;  /* 0x00012c00ff047b82 */ /* 0x000ee20000000a00 */
[----:B----4-:R-:W-:-:S04]  /*1750*/  SHF.R.U32.HI R6, RZ, R6, R9 ;  /* 0x00000006ff067219 */ /* 0x010fc80000011609 */
[----:B------:R-:W-:Y:S02]  /*1760*/  SEL R6, R17, R6, !P1 ;  /* 0x0000000611067207 */ /* 0x000fe40004800000 */
[----:B------:R-:W-:Y:S02]  /*1770*/  ISETP.NE.AND P1, PT, R7, 0x1, PT ;  /* 0x000000010700780c */ /* 0x000fe40003f25270 */
[C---:B------:R-:W-:Y:S01]  /*1780*/  R2UR UR4, R6.reuse ;  /* 0x00000000060472ca */ /* 0x040fe200000e0000 */
[----:B-1----:R-:W-:-:S04]  /*1790*/  IMAD.HI.U32 R2, R6, R2, RZ ;  /* 0x0000000206027227 */ /* 0x002fc800078e00ff */
[----:B------:R-:W-:Y:S01]  /*17a0*/  IMAD.MOV R14, RZ, RZ, -R6 ;  /* 0x000000ffff0e7224 */ /* 0x000fe200078e0a06 */
[----:B------:R-:W-:-:S03]  /*17b0*/  SHF.R.U32.HI R2, RZ, R3, R2 ;  /* 0x00000003ff027219 */ /* 0x000fc60000011602 */
[----:B------:R-:W-:Y:S01]  /*17c0*/  IMAD R14, R8, R14, R17 ;  /* 0x0000000e080e7224 */ /* 0x000fe200078e0211 */
[----:B------:R-:W-:Y:S01]  /*17d0*/  R2UR UR13, R2 ;  /* 0x00000000020d72ca */ /* 0x000fe200000e0000 */
[----:B------:R-:W-:Y:S01]  /*17e0*/  VOTEU.ANY UP0, P1 ;  /* 0x0000000000ff7886 */ /* 0x000fe20000800100 */
[----:B------:R-:W1:Y:S01]  /*17f0*/  LDC.64 R2, c[0x0][0x4d0] ;  /* 0x00013400ff027b82 */ /* 0x000e620000000a00 */
[----:B---3--:R-:W-:Y:S02]  /*1800*/  R2UR UR8, R4 ;  /* 0x00000000040872ca */ /* 0x008fe400000e0000 */
[----:B------:R-:W-:Y:S02]  /*1810*/  R2UR UR9, R14 ;  /* 0x000000000e0972ca */ /* 0x000fe400000e0000 */
[----:B------:R-:W-:-:S06]  /*1820*/  R2UR UR6, R5 ;  /* 0x00000000050672ca */ /* 0x000fcc00000e0000 */
[----:B------:R-:W-:Y:S01]  /*1830*/  USEL UR13, UR4, UR13, !UP0 ;  /* 0x0000000d040d7287 */ /* 0x000fe2000c000000 */
[----:B------:R-:W3:Y:S05]  /*1840*/  LDCU.64 UR4, c[0x0][0x4d8] ;  /* 0x00009b00ff0477ac */ /* 0x000eea0008000a00 */
[----:B------:R-:W-:-:S04]  /*1850*/  IMAD R9, RZ, RZ, -UR13 ;  /* 0x8000000dff097e24 */ /* 0x000fc8000f8e02ff */
[----:B------:R-:W-:Y:S01]  /*1860*/  IMAD R9, R7, R9, R6 ;  /* 0x0000000907097224 */ /* 0x000fe200078e0206 */
[----:B-1----:R-:W-:-:S04]  /*1870*/  R2UR UR11, R2 ;  /* 0x00000000020b72ca */ /* 0x002fc800000e0000 */
[----:B------:R-:W-:Y:S02]  /*1880*/  R2UR UR7, R9 ;  /* 0x00000000090772ca */ /* 0x000fe400000e0000 */
[----:B------:R-:W-:-:S07]  /*1890*/  R2UR UR12, R3 ;  /* 0x00000000030c72ca */ /* 0x000fce00000e0000 */
[----:B------:R-:W-:-:S06]  /*18a0*/  UIMAD UR11, UR9, UR8, UR11 ;  /* 0x00000008090b72a4 */ /* 0x000fcc000f8e020b */
[----:B--23--:R-:W-:-:S12]  /*18b0*/  UIMAD UR12, UR7, UR6, UR12 ;  /* 0x00000006070c72a4 */ /* 0x00cfd8000f8e020c */
.L_x_23:
[----:B--2---:R-:W-:Y:S01]  /*18c0*/  @!P5 MOV R3, 0x3000 ;  /* 0x000030000003d802 */ /* 0x004fe20000000f00 */
[----:B------:R-:W-:Y:S01]  /*18d0*/  ULEA UR9, UR18, UR22, 0x3 ;  /* 0x0000001612097291 */ /* 0x000fe2000f8e18ff */
[----:B----4-:R-:W-:Y:S11]  /*18e0*/  @P2 BRA `(.L_x_19) ;  /* 0x0000000000102947 */ /* 0x010ff60003800000 */
[----:B------:R-:W-:Y:S04]  /*18f0*/  MOV R4, UR33 ;  /* 0x0000002100047c02 */ /* 0x000fe80008000f00 */
[----:B------:R-:W-:Y:S04]  /*1900*/  SHF.L.U32 R4, R4, 0x1f, RZ ;  /* 0x0000001f04047819 */ /* 0x000fe800000006ff */
[----:B------:R-:W1:Y:S02]  /*1910*/  SYNCS.PHASECHK.TRANS64.TRYWAIT P1, [UR9+0x88], R4 ;  /* 0x00008804ff0075a7 */ /* 0x000e640008021109 */
[----:B-1----:R-:W-:Y:S05]  /*1920*/  @!P1 BRA `(.L_x_20) ;  /* 0x0000006000cc9947 */ /* 0x002fea0003800000 */
.L_x_19:
[----:B------:R2:W-:Y:S01]  /*1930*/  @!P5 SYNCS.ARRIVE.TRANS64 RZ, [UR9], R3 ;  /* 0x00000003ffffd9a7 */ /* 0x0005e20008000009 */
[----:B------:R-:W-:Y:S04]  /*1940*/  BSSY.RECONVERGENT B0, `(.L_x_21) ;  /* 0x0000003000007945 */ /* 0x000fe80003800200 */
[----:B------:R-:W-:Y:S05]  /*1950*/  @P4 BRA `(.L_x_22) ;  /* 0x0000000000044947 */ /* 0x000fea0003800000 */
[----:B------:R-:W-:Y:S05]  /*1960*/  BPT.TRAP 0x1 ;  /* 0x000000040000795c */ /* 0x000fea0000300000 */
.L_x_22:
[----:B------:R-:W-:Y:S05]  /*1970*/  BSYNC.RECONVERGENT B0 ;  /* 0x0000000000007941 */ /* 0x000fea0003800200 */
.L_x_21:
[----:B------:R-:W-:Y:S02]  /*1980*/  UIADD3 UR32, UPT, UPT, UR18, 0x1, URZ ;  /* 0x0000000112207890 */ /* 0x000fe4000fffe0ff */
[----:B------:R-:W-:Y:S02]  /*1990*/  UIMAD UR7, UR28, UR14, UR4 ;  /* 0x0000000e1c0772a4 */ /* 0x000fe4000f8e0204 */
[----:B------:R-:W-:Y:S02]  /*19a0*/  UISETP.NE.AND UP0, UPT, UR32, 0x11, UPT ;  /* 0x000000112000788c */ /* 0x000fe4000bf05270 */
[----:B------:R-:W-:Y:S02]  /*19b0*/  UIMAD UR6, UR29, UR15, UR5 ;  /* 0x0000000f1d0672a4 */ /* 0x000fe4000f8e0205 */
[----:B------:R-:W-:Y:S02]  /*19c0*/  USEL UR8, URZ, 0x1, UP0 ;  /* 0x00000001ff087887 */ /* 0x000fe40008000000 */
[----:B------:R-:W-:Y:S02]  /*19d0*/  USEL UR32, UR32, URZ, UP0 ;  /* 0x000000ff20207287 */ /* 0x000fe40008000000 */
[----:B------:R-:W-:Y:S02]  /*19e0*/  ULOP3.LUT UR33, UR33, UR8, URZ, 0x3c, !UPT ;  /* 0x0000000821217292 */ /* 0x000fe4000f8e3cff */
[----:B------:R-:W-:Y:S02]  /*19f0*/  ULEA UR8, UR32, UR22, 0x3 ;  /* 0x0000001620087291 */ /* 0x000fe4000f8e18ff */
[----:B------:R-:W-:Y:S02]  /*1a00*/  ULEA UR21, UR18, UR22, 0xd ;  /* 0x0000001612157291 */ /* 0x000fe4000f8e68ff */
[----:B------:R-:W-:Y:S01]  /*1a10*/  UIADD3 UR44, UP1, UPT, UR36, 0x80, URZ ;  /* 0x00000080242c7890 */ /* 0x000fe2000ff3e0ff */
[----:B-1----:R-:W-:Y:S01]  /*1a20*/  MOV R2, UR33 ;  /* 0x0000002100027c02 */ /* 0x002fe20008000f00 */
[----:B------:R-:W-:Y:S02]  /*1a30*/  UPRMT UR42, UR7, 0x40, UR6 ;  /* 0x00000040072a7896 */ /* 0x000fe40008000006 */
[----:B------:R-:W-:Y:S01]  /*1a40*/  UIADD3 UR24, UPT, UPT, UR21, 0x15400, URZ ;  /* 0x0001540015187890 */ /* 0x000fe2000fffe0ff */
[----:B------:R-:W-:Y:S01]  /*1a50*/  SHF.L.U32 R2, R2, 0x1f, RZ ;  /* 0x0000001f02027819 */ /* 0x000fe200000006ff */
[----:B------:R-:W-:Y:S02]  /*1a60*/  USHF.L.U32 UR10, UR30, 0x6, URZ ;  /* 0x000000061e0a7899 */ /* 0x000fe400080006ff */
[----:B------:R-:W-:Y:S01]  /*1a70*/  UIADD3.X UR45, UPT, UPT, URZ, UR37, URZ, UP1, !UPT ;  /* 0x00000025ff2d7290 */ /* 0x000fe20008ffe4ff */
[----:B------:R3:W4:Y:S01]  /*1a80*/  SYNCS.PHASECHK.TRANS64.TRYWAIT P2, [UR8+0x88], R2 ;  /* 0x00008802ff0075a7 */ /* 0x0007220008041108 */
[----:B------:R-:W-:Y:S02]  /*1a90*/  ULEA UR8, UR18, UR22, 0xc ;  /* 0x0000001612087291 */ /* 0x000fe4000f8e60ff */
[----:B------:R-:W-:Y:S02]  /*1aa0*/  UPRMT UR21, UR42, 0x5410, URZ ;  /* 0x000054102a157896 */ /* 0x000fe400080000ff */
[----:B------:R-:W-:Y:S02]  /*1ab0*/  UIADD3 UR8, UPT, UPT, UR8, 0x4400, URZ ;  /* 0x0000440008087890 */ /* 0x000fe4000fffe0ff */
[----:B------:R-:W-:Y:S02]  /*1ac0*/  UIADD3 UR40, UP0, UPT, UR36, 0x180, URZ ;  /* 0x0000018024287890 */ /* 0x000fe4000ff1e0ff */
[----:B------:R-:W-:Y:S02]  /*1ad0*/  UIADD3 UR19, UPT, UPT, UR28, 0x1, URZ ;  /* 0x000000011c137890 */ /* 0x000fe4000fffe0ff */
[----:B------:R-:W-:Y:S02]  /*1ae0*/  UIADD3.X UR41, UPT, UPT, URZ, UR37, URZ, UP0, !UPT ;  /* 0x00000025ff297290 */ /* 0x000fe400087fe4ff */
[----:B------:R-:W-:Y:S01]  /*1af0*/  UISETP.NE.AND UP2, UPT, UR19, UR17, UPT ;  /* 0x000000111300728c */ /* 0x000fe2000bf45270 */
[----:B------:R-:W-:Y:S01]  /*1b00*/  UTMALDG.4D.IM2COL [UR8], [UR44], UR21 ;  /* 0x000000082c0073b4 */ /* 0x000fe20008058015 */
[----:B------:R-:W-:Y:S02]  /*1b10*/  UIADD3 UR18, UPT, UPT, UR29, 0x1, URZ ;  /* 0x000000011d127890 */ /* 0x000fe4000fffe0ff */
[----:B------:R-:W-:Y:S02]  /*1b20*/  UIADD3 UR20, UPT, UPT, UR20, 0x1, URZ ;  /* 0x0000000114147890 */ /* 0x000fe4000fffe0ff */
[----:B------:R-:W-:Y:S01]  /*1b30*/  UIADD3 UR42, UPT, UPT, UR30, 0x1, URZ ;  /* 0x000000011e2a7890 */ /* 0x000fe2000fffe0ff */
[----:B------:R-:W-:Y:S01]  /*1b40*/  UMOV UR38, 0x0 ;  /* 0x0000000000267882 */ /* 0x000fe20000000000 */
[----:B------:R-:W-:Y:S01]  /*1b50*/  UMOV UR39, 0x10000000 ;  /* 0x1000000000277882 */ /* 0x000fe20000000000 */
[----:B------:R-:W-:Y:S02]  /*1b60*/  UMOV UR25, UR9 ;  /* 0x0000000900197c82 */ /* 0x000fe40008000000 */
[----:B------:R-:W-:Y:S01]  /*1b70*/  @UP2 UIADD3 UR18, UPT, UPT, UR29, URZ, URZ ;  /* 0x000000ff1d122290 */ /* 0x000fe2000fffe0ff */
[----:B------:R-:W-:Y:S03]  /*1b80*/  UMOV UR26, UR10 ;  /* 0x0000000a001a7c82 */ /* 0x000fe60008000000 */
[----:B------:R-:W-:Y:S01]  /*1b90*/  UISETP.NE.AND UP0, UPT, UR18, UR16, UPT ;  /* 0x000000101200728c */ /* 0x000fe2000bf05270 */
[----:B------:R1:W-:Y:S10]  /*1ba0*/  UTMALDG.4D [UR24], [UR40], desc[UR38] ;  /* 0x00002618280075b4 */ /* 0x0003f40008019000 */
[----:B------:R-:W-:Y:S07]  /*1bb0*/  @UP0 UIADD3 UR42, UPT, UPT, UR30, URZ, URZ ;  /* 0x000000ff1e2a0290 */ /* 0x000fee000fffe0ff */
[----:B------:R-:W-:Y:S01]  /*1bc0*/  UMOV UR30, UR42 ;  /* 0x0000002a001e7c82 */ /* 0x000fe20008000000 */
[----:B-1----:R-:W-:Y:S02]  /*1bd0*/  USEL UR29, UR18, URZ, UP0 ;  /* 0x000000ff121d7287 */ /* 0x002fe40008000000 */
[----:B------:R-:W-:Y:S02]  /*1be0*/  UISETP.NE.AND UP0, UPT, UR20, UR31, UPT ;  /* 0x0000001f1400728c */ /* 0x000fe4000bf05270 */
[----:B------:R-:W-:Y:S01]  /*1bf0*/  USEL UR28, UR19, URZ, UP2 ;  /* 0x000000ff131c7287 */ /* 0x000fe20009000000 */
[----:B------:R-:W-:Y:S06]  /*1c00*/  UMOV UR18, UR32 ;  /* 0x0000002000127c82 */ /* 0x000fec0008000000 */
[----:B---3--:R-:W-:Y:S05]  /*1c10*/  BRA.U UP0, `(.L_x_23) ;  /* 0xfffffffd00287547 */ /* 0x008fea000b83ffff */
.L_x_18:
[----:B------:R-:W-:Y:S01]  /*1c20*/  ULEA UR4, UR32, UR22, 0x3 ;  /* 0x0000001620047291 */ /* 0x000fe2000f8e18ff */
[----:B-1----:R-:W-:Y:S01]  /*1c30*/  MOV R2, UR33 ;  /* 0x0000002100027c02 */ /* 0x002fe20008000f00 */
[----:B------:R-:W-:Y:S01]  /*1c40*/  @!P0 SYNCS.ARRIVE.TRANS64.A1T0 RZ, [UR22+0x138], RZ ;  /* 0x000138ffffff89a7 */ /* 0x000fe20008100016 */
[----:B------:R-:W-:Y:S02]  /*1c50*/  UISETP.GE.AND UP0, UPT, UR34, 0x1, UPT ;  /* 0x000000012200788c */ /* 0x000fe4000bf06270 */
[----:B------:R-:W-:-:S04]  /*1c60*/  SHF.L.U32 R2, R2, 0x1f, RZ ;  /* 0x0000001f02027819 */ /* 0x000fc800000006ff */
[----:B------:R1:W3:Y:S03]  /*1c70*/  SYNCS.PHASECHK.TRANS64.TRYWAIT P1, [UR4+0x88], R2 ;  /* 0x00008802ff0075a7 */ /* 0x0002e60008021104 */
[----:B------:R-:W-:Y:S05]  /*1c80*/  BRA.U !UP0, `(.L_x_24) ;  /* 0x0000000508747547 */ /* 0x000fea000b800000 */
[----:B------:R-:W4:Y:S01]  /*1c90*/  LDC.64 R8, c[0x0][0x480] ;  /* 0x00012000ff087b82 */ /* 0x000f220000000a00 */
[----:B------:R-:W3:Y:S01]  /*1ca0*/  LDCU UR25, c[0x0][0x390] ;  /* 0x00007200ff1977ac */ /* 0x000ee20008000800 */
[----:B------:R-:W3:Y:S06]  /*1cb0*/  LDCU UR26, c[0x0][0x38c] ;  /* 0x00007180ff1a77ac */ /* 0x000eec0008000800 */
[----:B------:R-:W4:Y:S01]  /*1cc0*/  LDC.64 R6, c[0x0][0x488] ;  /* 0x00012200ff067b82 */ /* 0x000f220000000a00 */
[----:B------:R-:W3:Y:S01]  /*1cd0*/  LDCU.64 UR14, c[0x0][0x4b8] ;  /* 0x00009700ff0e77ac */ /* 0x000ee20008000a00 */
[----:B------:R-:W-:Y:S01]  /*1ce0*/  UIADD3 UR31, UPT, UPT, UR34, UR31, URZ ;  /* 0x0000001f221f7290 */ /* 0x000fe2000fffe0ff */
[----:B------:R-:W-:-:S05]  /*1cf0*/  UMOV UR40, UR34 ;  /* 0x0000002200287c82 */ /* 0x000fca0008000000 */
[----:B-12---:R-:W1:Y:S01]  /*1d00*/  LDC.64 R2, c[0x0][0x490] ;  /* 0x00012400ff027b82 */ /* 0x006e620000000a00 */
[----:B------:R-:W-:Y:S01]  /*1d10*/  UMOV UR38, UR32 ;  /* 0x0000002000267c82 */ /* 0x000fe20008000000 */
[----:B----4-:R-:W-:Y:S01]  /*1d20*/  IMAD.HI.U32 R9, R17, R9, RZ ;  /* 0x0000000911097227 */ /* 0x010fe200078e00ff */
[----:B------:R-:W-:-:S05]  /*1d30*/  ISETP.NE.AND P0, PT, R8, 0x1, PT ;  /* 0x000000010800780c */ /* 0x000fca0003f05270 */
[----:B------:R-:W2:Y:S01]  /*1d40*/  LDC.64 R4, c[0x0][0x4b0] ;  /* 0x00012c00ff047b82 */ /* 0x000ea20000000a00 */
[----:B------:R-:W-:-:S04]  /*1d50*/  SHF.R.U32.HI R6, RZ, R6, R9 ;  /* 0x00000006ff067219 */ /* 0x000fc80000011609 */
        /* <DEDUP_REMOVED lines=10> */
[----:B--2---:R-:W-:Y:S02]  /*1e00*/  R2UR UR8, R4 ;  /* 0x00000000040872ca */ /* 0x004fe400000e0000 */
[----:B------:R-:W-:Y:S02]  /*1e10*/  R2UR UR9, R9 ;  /* 0x00000000090972ca */ /* 0x000fe400000e0000 */
[----:B------:R-:W-:-:S06]  /*1e20*/  R2UR UR6, R5 ;  /* 0x00000000050672ca */ /* 0x000fcc00000e0000 */
[----:B------:R-:W-:Y:S01]  /*1e30*/  USEL UR13, UR4, UR13, !UP0 ;  /* 0x0000000d040d7287 */ /* 0x000fe2000c000000 */
[----:B------:R-:W2:Y:S05]  /*1e40*/  LDCU.64 UR4, c[0x0][0x4d8] ;  /* 0x00009b00ff0477ac */ /* 0x000eaa0008000a00 */
[----:B------:R-:W-:-:S04]  /*1e50*/  IMAD R14, RZ, RZ, -UR13 ;  /* 0x8000000dff0e7e24 */ /* 0x000fc8000f8e02ff */
[----:B------:R-:W-:Y:S01]  /*1e60*/  IMAD R14, R7, R14, R6 ;  /* 0x0000000e070e7224 */ /* 0x000fe200078e0206 */
[----:B-1----:R-:W-:-:S04]  /*1e70*/  R2UR UR11, R2 ;  /* 0x00000000020b72ca */ /* 0x002fc800000e0000 */
[----:B------:R-:W-:Y:S02]  /*1e80*/  R2UR UR7, R14 ;  /* 0x000000000e0772ca */ /* 0x000fe400000e0000 */
[----:B------:R-:W-:-:S07]  /*1e90*/  R2UR UR12, R3 ;  /* 0x00000000030c72ca */ /* 0x000fce00000e0000 */
[----:B------:R-:W-:-:S06]  /*1ea0*/  UIMAD UR11, UR9, UR8, UR11 ;  /* 0x00000008090b72a4 */ /* 0x000fcc000f8e020b */
[----:B--23--:R-:W-:-:S12]  /*1eb0*/  UIMAD UR12, UR7, UR6, UR12 ;  /* 0x00000006070c72a4 */ /* 0x00cfd8000f8e020c */
.L_x_29:
[----:B--2---:R-:W-:Y:S01]  /*1ec0*/  @!P5 MOV R3, 0x3000 ;  /* 0x000030000003d802 */ /* 0x004fe20000000f00 */
[----:B------:R-:W-:Y:S01]  /*1ed0*/  ULEA UR9, UR38, UR22, 0x3 ;  /* 0x0000001626097291 */ /* 0x000fe2000f8e18ff */
[----:B---3--:R-:W-:Y:S11]  /*1ee0*/  @P1 BRA `(.L_x_25) ;  /* 0x0000000000101947 */ /* 0x008ff60003800000 */
[----:B------:R-:W-:Y:S04]  /*1ef0*/  MOV R4, UR33 ;  /* 0x0000002100047c02 */ /* 0x000fe80008000f00 */
[----:B------:R-:W-:Y:S04]  /*1f00*/  SHF.L.U32 R4, R4, 0x1f, RZ ;  /* 0x0000001f04047819 */ /* 0x000fe800000006ff */
[----:B------:R-:W1:Y:S02]  /*1f10*/  SYNCS.PHASECHK.TRANS64.TRYWAIT P0, [UR9+0x88], R4 ;  /* 0x00008804ff0075a7 */ /* 0x000e640008001109 */
[----:B-1----:R-:W-:Y:S05]  /*1f20*/  @!P0 BRA `(.L_x_26) ;  /* 0x0000005c00648947 */ /* 0x002fea0003800000 */
.L_x_25:
[----:B------:R2:W-:Y:S01]  /*1f30*/  @!P5 SYNCS.ARRIVE.TRANS64 RZ, [UR9], R3 ;  /* 0x00000003ffffd9a7 */ /* 0x0005e20008000009 */
[----:B------:R-:W-:Y:S04]  /*1f40*/  BSSY.RECONVERGENT B0, `(.L_x_27) ;  /* 0x0000003000007945 */ /* 0x000fe80003800200 */
[----:B------:R-:W-:Y:S05]  /*1f50*/  @P4 BRA `(.L_x_28) ;  /* 0x0000000000044947 */ /* 0x000fea0003800000 */
[----:B------:R-:W-:Y:S05]  /*1f60*/  BPT.TRAP 0x1 ;  /* 0x000000040000795c */ /* 0x000fea0000300000 */
.L_x_28:
[----:B------:R-:W-:Y:S05]  /*1f70*/  BSYNC.RECONVERGENT B0 ;  /* 0x0000000000007941 */ /* 0x000fea0003800200 */
.L_x_27:
        /* <DEDUP_REMOVED lines=8> */
[----:B------:R-:W-:Y:S02]  /*2000*/  UIADD3 UR39, UPT, UPT, UR28, 0x1, URZ ;  /* 0x000000011c277890 */ /* 0x000fe4000fffe0ff */
[----:B------:R-:W-:Y:S01]  /*2010*/  UIADD3 UR46, UP1, UPT, UR36, 0x80, URZ ;  /* 0x00000080242e7890 */ /* 0x000fe2000ff3e0ff */
[----:B-1----:R-:W-:Y:S01]  /*2020*/  MOV R2, UR33 ;  /* 0x0000002100027c02 */ /* 0x002fe20008000f00 */
[----:B------:R-:W-:Y:S02]  /*2030*/  UPRMT UR41, UR6, 0x40, UR7 ;  /* 0x0000004006297896 */ /* 0x000fe40008000007 */
[----:B------:R-:W-:Y:S01]  /*2040*/  UISETP.NE.AND UP2, UPT, UR39, UR26, UPT ;  /* 0x0000001a2700728c */ /* 0x000fe2000bf45270 */
[----:B------:R-:W-:Y:S01]  /*2050*/  SHF.L.U32 R2, R2, 0x1f, RZ ;  /* 0x0000001f02027819 */ /* 0x000fe200000006ff */
[----:B------:R-:W-:Y:S02]  /*2060*/  USHF.L.U32 UR10, UR30, 0x6, URZ ;  /* 0x000000061e0a7899 */ /* 0x000fe400080006ff */
[----:B------:R-:W-:Y:S01]  /*2070*/  UIADD3.X UR47, UPT, UPT, URZ, UR37, URZ, UP1, !UPT ;  /* 0x00000025ff2f7290 */ /* 0x000fe20008ffe4ff */
[----:B------:R1:W3:Y:S01]  /*2080*/  SYNCS.PHASECHK.TRANS64.TRYWAIT P1, [UR8+0x88], R2 ;  /* 0x00008802ff0075a7 */ /* 0x0002e20008021108 */
[----:B------:R-:W-:Y:S02]  /*2090*/  ULEA UR8, UR38, UR22, 0xc ;  /* 0x0000001626087291 */ /* 0x000fe4000f8e60ff */
[----:B------:R-:W-:Y:S02]  /*20a0*/  UPRMT UR48, UR41, 0x5410, URZ ;  /* 0x0000541029307896 */ /* 0x000fe400080000ff */
[----:B------:R-:W-:Y:S02]  /*20b0*/  UIADD3 UR8, UPT, UPT, UR8, 0x4400, URZ ;  /* 0x0000440008087890 */ /* 0x000fe4000fffe0ff */
[----:B------:R-:W-:Y:S02]  /*20c0*/  UIADD3 UR44, UP0, UPT, UR36, 0x180, URZ ;  /* 0x00000180242c7890 */ /* 0x000fe4000ff1e0ff */
[----:B------:R-:W-:Y:S02]  /*20d0*/  ULEA UR16, UR38, UR22, 0xd ;  /* 0x0000001626107291 */ /* 0x000fe4000f8e68ff */
[----:B------:R-:W-:Y:S02]  /*20e0*/  UIADD3.X UR45, UPT, UPT, URZ, UR37, URZ, UP0, !UPT ;  /* 0x00000025ff2d7290 */ /* 0x000fe400087fe4ff */
[----:B------:R-:W-:Y:S01]  /*20f0*/  UIADD3 UR16, UPT, UPT, UR16, 0x15400, URZ ;  /* 0x0001540010107890 */ /* 0x000fe2000fffe0ff */
[----:B------:R1:W-:Y:S01]  /*2100*/  UTMALDG.4D.IM2COL [UR8], [UR46], UR48 ;  /* 0x000000082e0073b4 */ /* 0x0003e20008058030 */
[----:B------:R-:W-:Y:S02]  /*2110*/  UIADD3 UR38, UPT, UPT, UR29, 0x1, URZ ;  /* 0x000000011d267890 */ /* 0x000fe4000fffe0ff */
[----:B------:R-:W-:Y:S02]  /*2120*/  @UP2 UIADD3 UR38, UPT, UPT, UR29, URZ, URZ ;  /* 0x000000ff1d262290 */ /* 0x000fe4000fffe0ff */
[----:B------:R-:W-:Y:S02]  /*2130*/  UIADD3 UR41, UPT, UPT, UR30, 0x1, URZ ;  /* 0x000000011e297890 */ /* 0x000fe4000fffe0ff */
[----:B------:R-:W-:Y:S02]  /*2140*/  UISETP.NE.AND UP0, UPT, UR38, UR25, UPT ;  /* 0x000000192600728c */ /* 0x000fe4000bf05270 */
[----:B------:R-:W-:Y:S01]  /*2150*/  UIADD3 UR49, UPT, UPT, UR40, -0x1, URZ ;  /* 0xffffffff28317890 */ /* 0x000fe2000fffe0ff */
[----:B------:R-:W-:Y:S01]  /*2160*/  UMOV UR42, 0x0 ;  /* 0x00000000002a7882 */ /* 0x000fe20000000000 */
[----:B------:R-:W-:Y:S01]  /*2170*/  UMOV UR43, 0x10000000 ;  /* 0x10000000002b7882 */ /* 0x000fe20000000000 */
[----:B------:R-:W-:Y:S01]  /*2180*/  UMOV UR19, UR27 ;  /* 0x0000001b00137c82 */ /* 0x000fe20008000000 */
[----:B------:R-:W-:Y:S01]  /*2190*/  UMOV UR20, UR28 ;  /* 0x0000001c00147c82 */ /* 0x000fe20008000000 */
[----:B------:R-:W-:Y:S01]  /*21a0*/  USEL UR28, UR39, URZ, UP2 ;  /* 0x000000ff271c7287 */ /* 0x000fe20009000000 */
[----:B------:R-:W-:Y:S03]  /*21b0*/  UMOV UR21, UR29 ;  /* 0x0000001d00157c82 */ /* 0x000fe60008000000 */
[----:B------:R-:W-:Y:S02]  /*21c0*/  @UP0 UIADD3 UR41, UPT, UPT, UR30, URZ, URZ ;  /* 0x000000ff1e290290 */ /* 0x000fe4000fffe0ff */
[----:B------:R-:W-:Y:S01]  /*21d0*/  USEL UR29, UR38, URZ, UP0 ;  /* 0x000000ff261d7287 */ /* 0x000fe20008000000 */
[----:B------:R-:W-:Y:S01]  /*21e0*/  UMOV UR17, UR9 ;  /* 0x0000000900117c82 */ /* 0x000fe20008000000 */
[----:B------:R-:W-:Y:S01]  /*21f0*/  UMOV UR18, UR10 ;  /* 0x0000000a00127c82 */ /* 0x000fe20008000000 */
[----:B------:R-:W-:Y:S01]  /*2200*/  UISETP.GT.U32.AND UP0, UPT, UR40, 0x1, UPT ;  /* 0x000000012800788c */ /* 0x000fe2000bf04070 */
[----:B------:R1:W-:Y:S01]  /*2210*/  UTMALDG.4D [UR16], [UR44], desc[UR42] ;  /* 0x00002a102c0075b4 */ /* 0x0003e20008019000 */
[----:B------:R-:W-:Y:S01]  /*2220*/  UMOV UR38, UR32 ;  /* 0x0000002000267c82 */ /* 0x000fe20008000000 */
[----:B------:R-:W-:Y:S01]  /*2230*/  UMOV UR40, UR49 ;  /* 0x0000003100287c82 */ /* 0x000fe20008000000 */
[----:B------:R-:W-:Y:S05]  /*2240*/  UMOV UR30, UR41 ;  /* 0x00000029001e7c82 */ /* 0x000fea0008000000 */
[----:B-1----:R-:W-:Y:S05]  /*2250*/  BRA.U UP0, `(.L_x_29) ;  /* 0xfffffffd00187547 */ /* 0x002fea000b83ffff */
.L_x_24:
[----:B--2---:R-:W-:Y:S01]  /*2260*/  SHF.L.U32 R3, R13, 0x1f, RZ ;  /* 0x0000001f0d037819 */ /* 0x004fe200000006ff */
[----:B------:R-:W-:-:S03]  /*2270*/  NOP ;  /* 0x0000000000007918 */ /* 0x000fc60000000000 */
[----:B------:R-:W2:Y:S02]  /*2280*/  SYNCS.PHASECHK.TRANS64.TRYWAIT P0, [UR22+0x140], R3 ;  /* 0x00014003ff0075a7 */ /* 0x000ea40008001116 */
[----:B--2---:R-:W-:Y:S05]  /*2290*/  @!P0 BRA `(.L_x_30) ;  /* 0x0000005800a08947 */ /* 0x004fea0003800000 */
.L_x_115:
[----:B------:R-:W2:Y:S01]  /*22a0*/  LDS.128 R4, [UR22+0x180] ;  /* 0x00018016ff047984 */ /* 0x000ea20008000c00 */
[----:B------:R-:W-:Y:S01]  /*22b0*/  UIADD3 UR4, UPT, UPT, UR22, 0x148, URZ ;  /* 0x0000014816047890 */ /* 0x000fe2000fffe0ff */
[----:B------:R-:W-:Y:S01]  /*22c0*/  ISETP.GE.AND P0, PT, R40, 0x1, PT ;  /* 0x000000012800780c */ /* 0x000fe20003f06270 */
[----:B------:R-:W-:Y:S01]  /*22d0*/  @!PT LDS RZ, [RZ] ;  /* 0x00000000fffff984 */ /* 0x000fe20000000800 */
[----:B------:R-:W-:Y:S01]  /*22e0*/  @!PT LDS RZ, [RZ] ;  /* 0x00000000fffff984 */ /* 0x000fe20000000800 */
[----:B------:R-:W-:Y:S01]  /*22f0*/  @!PT LDS RZ, [RZ] ;  /* 0x00000000fffff984 */ /* 0x000fe20000000800 */
[----:B------:R-:W-:Y:S01]  /*2300*/  @!PT LDS RZ, [RZ] ;  /* 0x00000000fffff984 */ /* 0x000fe20000000800 */
[----:B------:R1:W-:Y:S06]  /*2310*/  MEMBAR.ALL.CTA ;  /* 0x0000000000007992 */ /* 0x0003ec0000008000 */
[----:B-1----:R-:W1:Y:S01]  /*2320*/  FENCE.VIEW.ASYNC.S ;  /* 0x00000000000073c6 */ /* 0x002e620000000000 */
[----:B------:R-:W-:-:S09]  /*2330*/  UPRMT UR4, URZ, 0x654, UR4 ;  /* 0x00000654ff047896 */ /* 0x000fd20008000004 */
[----:B-1----:R-:W-:Y:S01]  /*2340*/  SYNCS.ARRIVE.TRANS64.RED.A1T0 RZ, [UR4], RZ ;  /* 0x000000ffffff79a7 */ /* 0x002fe20008100404 */
[----:B--2---:R-:W-:-:S13]  /*2350*/  LOP3.LUT P3, RZ, R6, 0x1, RZ, 0xc0, !PT ;  /* 0x0000000106ff7812 */ /* 0x004fda000786c0ff */
[----:B------:R-:W-:Y:S02]  /*2360*/  @P3 MOV R12, R4 ;  /* 0x00000004000c3202 */ /* 0x000fe40000000f00 */
[----:B------:R-:W-:Y:S01]  /*2370*/  @P3 LOP3.LUT R11, R5, 0xffff, RZ, 0xc0, !PT ;  /* 0x0000ffff050b3812 */ /* 0x000fe200078ec0ff */
[----:B------:R-:W-:Y:S06]  /*2380*/  @!P0 BRA `(.L_x_31) ;  /* 0x0000000000b88947 */ /* 0x000fec0003800000 */
[----:B------:R-:W1:Y:S01]  /*2390*/  LDC.64 R4, c[0x0][0xb18] ;  /* 0x0002c600ff047b82 */ /* 0x000e620000000a00 */
[----:B----4-:R-:W-:-:S07]  /*23a0*/  ISETP.NE.AND P2, PT, R40, 0x1, PT ;  /* 0x000000012800780c */ /* 0x010fce0003f45270 */
[----:B------:R-:W2:Y:S08]  /*23b0*/  LDC.64 R6, c[0x0][0xb10] ;  /* 0x0002c400ff067b82 */ /* 0x000eb00000000a00 */
[----:B------:R-:W4:Y:S08]  /*23c0*/  LDC R8, c[0x0][0xb20] ;  /* 0x0002c800ff087b82 */ /* 0x000f300000000800 */
[----:B------:R-:W3:Y:S01]  /*23d0*/  LDC R9, c[0x0][0xb0c] ;  /* 0x0002c300ff097b82 */ /* 0x000ee20000000800 */
[----:B-1----:R-:W-:Y:S01]  /*23e0*/  IMAD.HI.U32 R15, R0, R5, RZ ;  /* 0x00000005000f7227 */ /* 0x002fe200078e00ff */
[----:B------:R-:W-:-:S03]  /*23f0*/  ISETP.NE.AND P0, PT, R4, 0x1, PT ;  /* 0x000000010400780c */ /* 0x000fc60003f05270 */
[----:B------:R-:W-:-:S03]  /*2400*/  IMAD.HI.U32 R5, R11, R5, RZ ;  /* 0x000000050b057227 */ /* 0x000fc600078e00ff */
[----:B------:R-:W1:Y:S01]  /*2410*/  LDC.64 R2, c[0x0][0xb28] ;  /* 0x0002ca00ff027b82 */ /* 0x000e620000000a00 */
[----:B--2---:R-:W-:-:S04]  /*2420*/  IMAD.HI.U32 R16, R10, R6, RZ ;  /* 0x000000060a107227 */ /* 0x004fc800078e00ff */
[----:B------:R-:W-:Y:S01]  /*2430*/  IMAD.HI.U32 R17, R12, R6, RZ ;  /* 0x000000060c117227 */ /* 0x000fe200078e00ff */
[----:B------:R-:W-:Y:S02]  /*2440*/  SHF.R.U32.HI R16, RZ, R7, R16 ;  /* 0x00000007ff107219 */ /* 0x000fe40000011610 */
[-C--:B----4-:R-:W-:Y:S02]  /*2450*/  SHF.R.U32.HI R15, RZ, R8.reuse, R15 ;  /* 0x00000008ff0f7219 */ /* 0x090fe4000001160f */
[----:B------:R-:W-:Y:S02]  /*2460*/  SHF.R.U32.HI R5, RZ, R8, R5 ;  /* 0x00000008ff057219 */ /* 0x000fe40000011605 */
[----:B------:R-:W-:Y:S02]  /*2470*/  SEL R15, R0, R15, !P0 ;  /* 0x0000000f000f7207 */ /* 0x000fe40004000000 */
[----:B------:R-:W-:Y:S02]  /*2480*/  SHF.R.U32.HI R17, RZ, R7, R17 ;  /* 0x00000007ff117219 */ /* 0x000fe40000011611 */
[----:B---3--:R-:W-:-:S02]  /*2490*/  ISETP.NE.AND P1, PT, R9, 0x1, PT ;  /* 0x000000010900780c */ /* 0x008fc40003f25270 */
[----:B------:R-:W-:Y:S02]  /*24a0*/  SEL R5, R11, R5, !P0 ;  /* 0x000000050b057207 */ /* 0x000fe40004000000 */
[----:B------:R-:W-:Y:S02]  /*24b0*/  SEL R16, R10, R16, !P1 ;  /* 0x000000100a107207 */ /* 0x000fe40004800000 */
[----:B------:R-:W-:Y:S01]  /*24c0*/  SEL R17, R12, R17, !P1 ;  /* 0x000000110c117207 */ /* 0x000fe20004800000 */
[----:B-1----:R-:W-:-:S04]  /*24d0*/  IMAD.HI.U32 R14, R15, R2, RZ ;  /* 0x000000020f0e7227 */ /* 0x002fc800078e00ff */
        /* <DEDUP_REMOVED lines=10> */
[----:B------:R-:W-:-:S04]  /*2580*/  @!P0 IMAD.HI.U32 R7, R17, R2, RZ ;  /* 0x0000000211078227 */ /* 0x000fc800078e00ff */
[----:B------:R-:W-:Y:S01]  /*2590*/  IMAD.MOV R2, RZ, RZ, -R6 ;  /* 0x000000ffff027224 */ /* 0x000fe200078e0a06 */
[----:B------:R-:W-:Y:S02]  /*25a0*/  @!P0 SHF.R.U32.HI R3, RZ, R3, R7 ;  /* 0x00000003ff038219 */ /* 0x000fe40000011607 */
[----:B------:R-:W-:Y:S01]  /*25b0*/  IADD3 R7, PT, PT, -R5, RZ, RZ ;  /* 0x000000ff05077210 */ /* 0x000fe20007ffe1ff */
[----:B------:R-:W-:Y:S01]  /*25c0*/  IMAD R2, R40, R2, R5 ;  /* 0x0000000228027224 */ /* 0x000fe200078e0205 */
        /* <DEDUP_REMOVED lines=10> */
.L_x_31:
[----:B------:R-:W1:Y:S02]  /*2670*/  LDCU UR4, c[0x0][0xb30] ;  /* 0x00016600ff0477ac */ /* 0x000e640008000800 */
[----:B-1----:R-:W-:-:S09]  /*2680*/  UISETP.NE.AND UP0, UPT, UR4, 0x1, UPT ;  /* 0x000000010400788c */ /* 0x002fd2000bf05270 */
[----:B------:R-:W-:Y:S05]  /*2690*/  BRA.U UP0, `(.L_x_32) ;  /* 0x0000000100407547 */ /* 0x000fea000b800000 */
[----:B------:R-:W1:Y:S08]  /*26a0*/  LDC.64 R4, c[0x0][0xb10] ;  /* 0x0002c400ff047b82 */ /* 0x000e700000000a00 */
[----:B------:R-:W2:Y:S08]  /*26b0*/  LDC.64 R2, c[0x0][0xb18] ;  /* 0x0002c600ff027b82 */ /* 0x000eb00000000a00 */
[----:B------:R-:W3:Y:S08]  /*26c0*/  LDC R6, c[0x0][0xb20] ;  /* 0x0002c800ff067b82 */ /* 0x000ef00000000800 */
[----:B------:R-:W4:Y:S01]  /*26d0*/  LDC R7, c[0x0][0xb0c] ;  /* 0x0002c300ff077b82 */ /* 0x000f220000000800 */
[----:B-1----:R-:W-:-:S05]  /*26e0*/  IMAD.HI.U32 R4, R12, R4, RZ ;  /* 0x000000040c047227 */ /* 0x002fca00078e00ff */
[----:B------:R-:W-:Y:S01]  /*26f0*/  SHF.R.U32.HI R4, RZ, R5, R4 ;  /* 0x00000005ff047219 */ /* 0x000fe20000011604 */
[----:B--2---:R-:W-:Y:S01]  /*2700*/  IMAD.HI.U32 R3, R11, R3, RZ ;  /* 0x000000030b037227 */ /* 0x004fe200078e00ff */
[----:B------:R-:W-:-:S04]  /*2710*/  ISETP.NE.AND P0, PT, R2, 0x1, PT ;  /* 0x000000010200780c */ /* 0x000fc80003f05270 */
[----:B---3--:R-:W-:-:S04]  /*2720*/  SHF.R.U32.HI R3, RZ, R6, R3 ;  /* 0x00000006ff037219 */ /* 0x008fc80000011603 */
[----:B------:R-:W-:Y:S02]  /*2730*/  SEL R3, R11, R3, !P0 ;  /* 0x000000030b037207 */ /* 0x000fe40004000000 */
[----:B----4-:R-:W-:-:S04]  /*2740*/  ISETP.NE.AND P1, PT, R7, 0x1, PT ;  /* 0x000000010700780c */ /* 0x010fc80003f25270 */
[----:B------:R-:W-:-:S05]  /*2750*/  SEL R4, R12, R4, !P1 ;  /* 0x000000040c047207 */ /* 0x000fca0004800000 */
[----:B------:R-:W-:Y:S02]  /*2760*/  IMAD.IADD R5, R3, 0x1, -R4 ;  /* 0x0000000103057824 */ /* 0x000fe400078e0a04 */
[----:B------:R-:W-:Y:S02]  /*2770*/  IMAD.IADD R3, R4, 0x1, -R3 ;  /* 0x0000000104037824 */ /* 0x000fe400078e0a03 */
[----:B------:R-:W-:Y:S02]  /*2780*/  IMAD R12, R5, R7, R12 ;  /* 0x00000007050c7224 */ /* 0x000fe400078e020c */
[----:B------:R-:W-:-:S07]  /*2790*/  IMAD R11, R3, R2, R11 ;  /* 0x00000002030b7224 */ /* 0x000fce00078e020b */
.L_x_32:
[----:B------:R-:W-:Y:S01]  /*27a0*/  UMOV UR20, UR31 ;  /* 0x0000001f00147c82 */ /* 0x000fe20008000000 */
[----:B------:R-:W-:Y:S01]  /*27b0*/  PLOP3.LUT P0, PT, PT, PT, PT, 0x80, 0x8 ;  /* 0x000000000008781c */ /* 0x000fe20003f0f070 */
[----:B------:R-:W-:Y:S01]  /*27c0*/  IMAD.IADD R17, R12, 0x1, R101 ;  /* 0x000000010c117824 */ /* 0x000fe200078e0265 */
[----:B------:R-:W-:Y:S01]  /*27d0*/  LOP3.LUT R13, R13, 0x1, RZ, 0x3c, !PT ;  /* 0x000000010d0d7812 */ /* 0x000fe200078e3cff */
[----:B------:R-:W-:Y:S01]  /*27e0*/  IMAD.IADD R14, R11, 0x1, R100 ;  /* 0x000000010b0e7824 */ /* 0x000fe200078e0264 */
[----:B------:R-:W-:Y:S09]  /*27f0*/  @P3 BRA `(.L_x_33) ;  /* 0xffffffec00603947 */ /* 0x000ff2000383ffff */
[----:B------:R-:W-:Y:S01]  /*2800*/  UIADD3 UR22, UPT, UPT, UR22, 0x88, URZ ;  /* 0x0000008816167890 */ /* 0x000fe2000fffe0ff */
[----:B------:R-:W-:-:S03]  /*2810*/  MOV R2, UR33 ;  /* 0x0000002100027c02 */ /* 0x000fc60008000f00 */
[----:B------:R-:W-:Y:S01]  /*2820*/  ULEA UR4, UR32, UR22, 0x3 ;  /* 0x0000001620047291 */ /* 0x000fe2000f8e18ff */
[----:B------:R-:W-:-:S08]  /*2830*/  SHF.L.U32 R2, R2, 0x1f, RZ ;  /* 0x0000001f02027819 */ /* 0x000fd000000006ff */
[----:B------:R-:W1:Y:S02]  /*2840*/  SYNCS.PHASECHK.TRANS64.TRYWAIT P0, [UR4], R2 ;  /* 0x00000002ff0075a7 */ /* 0x000e640008001104 */
[----:B-1----:R-:W-:Y:S05]  /*2850*/  @!P0 BRA `(.L_x_34) ;  /* 0x0000005400488947 */ /* 0x002fea0003800000 */
.L_x_117:
[----:B------:R-:W-:-:S04]  /*2860*/  UIADD3 UR6, UPT, UPT, UR32, 0x1, URZ ;  /* 0x0000000120067890 */ /* 0x000fc8000fffe0ff */
[----:B------:R-:W-:-:S04]  /*2870*/  UISETP.NE.AND UP0, UPT, UR6, 0x11, UPT ;  /* 0x000000110600788c */ /* 0x000fc8000bf05270 */
[----:B------:R-:W-:Y:S02]  /*2880*/  USEL UR5, URZ, 0x1, UP0 ;  /* 0x00000001ff057887 */ /* 0x000fe40008000000 */
[----:B------:R-:W-:Y:S02]  /*2890*/  USEL UR6, UR6, URZ, UP0 ;  /* 0x000000ff06067287 */ /* 0x000fe40008000000 */
[----:B------:R-:W-:Y:S02]  /*28a0*/  ULOP3.LUT UR5, UR33, UR5, URZ, 0x3c, !UPT ;  /* 0x0000000521057292 */ /* 0x000fe4000f8e3cff */
[----:B------:R-:W-:-:S04]  /*28b0*/  ULEA UR4, UR6, UR22, 0x3 ;  /* 0x0000001606047291 */ /* 0x000fc8000f8e18ff */
[----:B-1----:R-:W-:-:S04]  /*28c0*/  MOV R2, UR5 ;  /* 0x0000000500027c02 */ /* 0x002fc80008000f00 */
[----:B------:R-:W-:-:S04]  /*28d0*/  SHF.L.U32 R2, R2, 0x1f, RZ ;  /* 0x0000001f02027819 */ /* 0x000fc800000006ff */
[----:B------:R-:W1:Y:S02]  /*28e0*/  SYNCS.PHASECHK.TRANS64.TRYWAIT P0, [UR4], R2 ;  /* 0x00000002ff0075a7 */ /* 0x000e640008001104 */
[----:B-1----:R-:W-:Y:S05]  /*28f0*/  @!P0 BRA `(.L_x_35) ;  /* 0x0000005400388947 */ /* 0x002fea0003800000 */
.L_x_119:
        /* <DEDUP_REMOVED lines=10> */
.L_x_121:
        /* <DEDUP_REMOVED lines=10> */
.L_x_123:
        /* <DEDUP_REMOVED lines=10> */
.L_x_125:
        /* <DEDUP_REMOVED lines=10> */
.L_x_127:
        /* <DEDUP_REMOVED lines=10> */
.L_x_129:
        /* <DEDUP_REMOVED lines=10> */
.L_x_131:
        /* <DEDUP_REMOVED lines=10> */
.L_x_133:
        /* <DEDUP_REMOVED lines=10> */
.L_x_135:
        /* <DEDUP_REMOVED lines=10> */
.L_x_137:
        /* <DEDUP_REMOVED lines=10> */
.L_x_139:
        /* <DEDUP_REMOVED lines=10> */
.L_x_141:
        /* <DEDUP_REMOVED lines=10> */
.L_x_143:
        /* <DEDUP_REMOVED lines=10> */
.L_x_145:
        /* <DEDUP_REMOVED lines=10> */
.L_x_147:
[----:B------:R-:W-:-:S04]  /*31c0*/  UIADD3 UR6, UPT, UPT, UR6, 0x1, URZ ;  /* 0x0000000106067890 */ /* 0x000fc8000fffe0ff */
[----:B------:R-:W-:-:S04]  /*31d0*/  UISETP.NE.AND UP0, UPT, UR6, 0x11, UPT ;  /* 0x000000110600788c */ /* 0x000fc8000bf05270 */
[----:B------:R-:W-:Y:S02]  /*31e0*/  USEL UR4, URZ, 0x1, UP0 ;  /* 0x00000001ff047887 */ /* 0x000fe40008000000 */
[----:B------:R-:W-:Y:S02]  /*31f0*/  USEL UR6, UR6, URZ, UP0 ;  /* 0x000000ff06067287 */ /* 0x000fe40008000000 */
[----:B------:R-:W-:Y:S02]  /*3200*/  ULOP3.LUT UR4, UR5, UR4, URZ, 0x3c, !UPT ;  /* 0x0000000405047292 */ /* 0x000fe4000f8e3cff */
[----:B------:R-:W-:-:S04]  /*3210*/  ULEA UR6, UR6, UR22, 0x3 ;  /* 0x0000001606067291 */ /* 0x000fc8000f8e18ff */
[----:B-1----:R-:W-:Y:S02]  /*3220*/  IMAD.U32 R2, RZ, RZ, UR4 ;  /* 0x00000004ff027e24 */ /* 0x002fe4000f8e00ff */
[----:B------:R-:W-:-:S03]  /*3230*/  MOV R0, UR6 ;  /* 0x0000000600007c02 */ /* 0x000fc60008000f00 */
[----:B------:R-:W-:-:S07]  /*3240*/  SHF.L.U32 R2, R2, 0x1f, RZ ;  /* 0x0000001f02027819 */ /* 0x000fce00000006ff */
.L_x_50:
[----:B-1----:R1:W2:Y:S02]  /*3250*/  SYNCS.PHASECHK.TRANS64.TRYWAIT P0, [R0+URZ], R2 ;  /* 0x00000002000075a7 */ /* 0x0022a400080011ff */
[----:B--2---:R-:W-:Y:S05]  /*3260*/  @!P0 NANOSLEEP.SYNCS 0x989680 ;  /* 0x009896800000895d */ /* 0x004fea0003900000 */
[----:B------:R-:W2:Y:S02]  /*3270*/  @!P0 SYNCS.PHASECHK.TRANS64 P0, [R0+URZ], R2 ;  /* 0x00000002000085a7 */ /* 0x000ea400080010ff */
[----:B--2---:R-:W-:Y:S05]  /*3280*/  @P0 EXIT ;  /* 0x000000000000094d */ /* 0x004fea0003800000 */
[----:B------:R-:W-:Y:S05]  /*3290*/  BRA `(.L_x_50) ;  /* 0xfffffffc00ec7947 */ /* 0x000fea000383ffff */
.L_x_17:
[----:B------:R-:W-:-:S04]  /*32a0*/  UISETP.NE.AND UP1, UPT, UR45, URZ, UPT ;  /* 0x000000ff2d00728c */ /* 0x000fc8000bf25270 */
[----:B------:R-:W-:-:S09]  /*32b0*/  UISETP.NE.OR UP1, UPT, UR8, 0x1, UP1 ;  /* 0x000000010800788c */ /* 0x000fd20008f25670 */
[----:B------:R-:W-:Y:S05]  /*32c0*/  BRA.U UP1, `(.L_x_51) ;  /* 0x0000000101b07547 */ /* 0x000fea000b800000 */
[----:B------:R-:W-:Y:S01]  /*32d0*/  UMOV UR4, 0x400 ;  /* 0x0000040000047882 */ /* 0x000fe20000000000 */
[----:B------:R-:W-:Y:S01]  /*32e0*/  HFMA2 R3, -RZ, RZ, 0, 5.9604644775390625e-08 ;  /* 0x00000001ff037431 */ /* 0x000fe200000001ff */
[----:B------:R-:W-:Y:S01]  /*32f0*/  ULEA UR45, UR45, UR4, 0x18 ;  /* 0x000000042d2d7291 */ /* 0x000fe2000f8ec0ff */
[----:B------:R-:W-:Y:S01]  /*3300*/  ISETP.NE.AND P0, PT, R2, RZ, PT ;  /* 0x000000ff0200720c */ /* 0x000fe20003f05270 */
[----:B------:R-:W-:Y:S02]  /*3310*/  IMAD.MOV.U32 R8, RZ, RZ, RZ ;  /* 0x000000ffff087224 */ /* 0x000fe400078e00ff */
[----:B------:R-:W-:Y:S02]  /*3320*/  UIADD3 UR6, UPT, UPT, UR45, 0x148, URZ ;  /* 0x000001482d067890 */ /* 0x000fe4000fffe0ff */
[----:B------:R-:W-:Y:S02]  /*3330*/  UIADD3 UR7, UPT, UPT, UR45, 0x140, URZ ;  /* 0x000001402d077890 */ /* 0x000fe4000fffe0ff */
[----:B------:R-:W-:-:S12]  /*3340*/  UPRMT UR6, URZ, 0x654, UR6 ;  /* 0x00000654ff067896 */ /* 0x000fd80008000006 */
.L_x_54:
[----:B------:R-:W-:Y:S01]  /*3350*/  SHF.L.U32 R6, R3, 0x1f, RZ ;  /* 0x0000001f03067819 */ /* 0x000fe200000006ff */
[----:B------:R-:W-:Y:S02]  /*3360*/  IMAD.U32 R4, RZ, RZ, UR7 ;  /* 0x00000007ff047e24 */ /* 0x000fe4000f8e00ff */
[----:B------:R-:W-:Y:S01]  /*3370*/  @!P0 IMAD.MOV.U32 R5, RZ, RZ, 0x10 ;  /* 0x00000010ff058424 */ /* 0x000fe200078e00ff */
[----:B------:R-:W1:Y:S02]  /*3380*/  SYNCS.PHASECHK.TRANS64.TRYWAIT P1, [UR45+0x148], R6 ;  /* 0x00014806ff0075a7 */ /* 0x000e64000802112d */
[----:B------:R-:W-:-:S04]  /*3390*/  PRMT R4, R2, 0x654, R4 ;  /* 0x0000065402047816 */ /* 0x000fc80000000004 */
[----:B------:R-:W-:Y:S01]  /*33a0*/  SEL R0, R4, R0, !P0 ;  /* 0x0000000004007207 */ /* 0x000fe20004000000 */
[----:B-1----:R-:W-:Y:S06]  /*33b0*/  @!P1 BRA `(.L_x_52) ;  /* 0x0000004c00f09947 */ /* 0x002fec0003800000 */
.L_x_149:
[----:B------:R-:W-:Y:S01]  /*33c0*/  UIADD3 UR4, UPT, UPT, UR45, 0x180, URZ ;  /* 0x000001802d047890 */ /* 0x000fe2000fffe0ff */
[----:B------:R2:W-:Y:S01]  /*33d0*/  @!P0 SYNCS.ARRIVE.TRANS64.RED RZ, [R0+URZ], R5 ;  /* 0x0000000500ff89a7 */ /* 0x0005e200080004ff */
[----:B------:R-:W-:Y:S01]  /*33e0*/  UIADD3 UR5, UPT, UPT, UR45, 0x140, URZ ;  /* 0x000001402d057890 */ /* 0x000fe2000fffe0ff */
[----:B------:R-:W-:-:S08]  /*33f0*/  LOP3.LUT R3, R3, 0x1, RZ, 0x3c, !PT ;  /* 0x0000000103037812 */ /* 0x000fd000078e3cff */
[----:B------:R-:W-:Y:S06]  /*3400*/  UGETNEXTWORKID.BROADCAST [UR4], [UR5] ;  /* 0x00000000040073ca */ /* 0x000fec0008000100 */
[----:B--2---:R-:W-:-:S04]  /*3410*/  SHF.L.U32 R5, R8, 0x1f, RZ ;  /* 0x0000001f08057819 */ /* 0x004fc800000006ff */
[----:B------:R-:W2:Y:S02]  /*3420*/  SYNCS.PHASECHK.TRANS64.TRYWAIT P1, [UR45+0x140], R5 ;  /* 0x00014005ff0075a7 */ /* 0x000ea4000802112d */
[----:B--2---:R-:W-:Y:S05]  /*3430*/  @!P1 BRA `(.L_x_53) ;  /* 0x0000004c00e89947 */ /* 0x004fea0003800000 */
.L_x_151:
[----:B-1----:R-:W1:Y:S01]  /*3440*/  LDS.128 R4, [UR45+0x180] ;  /* 0x0001802dff047984 */ /* 0x002e620008000c00 */
[----:B------:R-:W-:Y:S01]  /*3450*/  LOP3.LUT R8, R8, 0x1, RZ, 0x3c, !PT ;  /* 0x0000000108087812 */ /* 0x000fe200078e3cff */
[----:B------:R-:W-:Y:S01]  /*3460*/  @!PT LDS RZ, [RZ] ;  /* 0x00000000fffff984 */ /* 0x000fe20000000800 */
[----:B------:R-:W-:Y:S01]  /*3470*/  @!PT LDS RZ, [RZ] ;  /* 0x00000000fffff984 */ /* 0x000fe20000000800 */
[----:B------:R-:W-:Y:S01]  /*3480*/  @!PT LDS RZ, [RZ] ;  /* 0x00000000fffff984 */ /* 0x000fe20000000800 */
[----:B------:R-:W-:Y:S01]  /*3490*/  @!PT LDS RZ, [RZ] ;  /* 0x00000000fffff984 */ /* 0x000fe20000000800 */
[----:B------:R2:W-:Y:S06]  /*34a0*/  MEMBAR.ALL.CTA ;  /* 0x0000000000007992 */ /* 0x0005ec0000008000 */
[----:B--2---:R-:W2:Y:S02]  /*34b0*/  FENCE.VIEW.ASYNC.S ;  /* 0x00000000000073c6 */ /* 0x004ea40000000000 */
[----:B--2---:R-:W-:Y:S01]  /*34c0*/  SYNCS.ARRIVE.TRANS64.RED.A1T0 RZ, [UR6], RZ ;  /* 0x000000ffffff79a7 */ /* 0x004fe20008100406 */
[----:B-1----:R-:W-:-:S13]  /*34d0*/  LOP3.LUT P1, RZ, R6, 0x1, RZ, 0xc0, !PT ;  /* 0x0000000106ff7812 */ /* 0x002fda000782c0ff */
[----:B------:R-:W-:Y:S05]  /*34e0*/  @P1 BRA `(.L_x_54) ;  /* 0xfffffffc00981947 */ /* 0x000fea000383ffff */
[----:B------:R-:W-:-:S04]  /*34f0*/  SHF.L.U32 R0, R3, 0x1f, RZ ;  /* 0x0000001f03007819 */ /* 0x000fc800000006ff */
[----:B------:R-:W1:Y:S02]  /*3500*/  SYNCS.PHASECHK.TRANS64 P0, [UR45+0x148], R0 ;  /* 0x00014800ff0075a7 */ /* 0x000e64000800102d */
[----:B-1----:R-:W-:Y:S05]  /*3510*/  @P0 EXIT ;  /* 0x000000000000094d */ /* 0x002fea0003800000 */
[----:B------:R-:W-:-:S07]  /*3520*/  MOV R0, UR45 ;  /* 0x0000002d00007c02 */ /* 0x000fce0008000f00 */
.L_x_55:
[----:B-1----:R-:W-:-:S04]  /*3530*/  SHF.L.U32 R2, R3, 0x1f, RZ ;  /* 0x0000001f03027819 */ /* 0x002fc800000006ff */
[----:B------:R1:W2:Y:S03]  /*3540*/  SYNCS.PHASECHK.TRANS64.TRYWAIT P0, [R0+URZ+0x148], R2 ;  /* 0x00014802000075a7 */ /* 0x0002a600080011ff */
[----:B--2---:R-:W-:Y:S05]  /*3550*/  @!P0 NANOSLEEP.SYNCS 0x989680 ;  /* 0x009896800000895d */ /* 0x004fea0003900000 */
[----:B------:R-:W2:Y:S02]  /*3560*/  @!P0 SYNCS.PHASECHK.TRANS64 P0, [R0+URZ+0x148], R2 ;  /* 0x00014802000085a7 */ /* 0x000ea400080010ff */
[----:B--2---:R-:W-:Y:S05]  /*3570*/  @P0 EXIT ;  /* 0x000000000000094d */ /* 0x004fea0003800000 */
[----:B------:R-:W-:Y:S05]  /*3580*/  BRA `(.L_x_55) ;  /* 0xfffffffc00e87947 */ /* 0x000fea000383ffff */
.L_x_51:
[----:B------:R-:W-:-:S09]  /*3590*/  UISETP.NE.AND UP1, UPT, UR8, URZ, UPT ;  /* 0x000000ff0800728c */ /* 0x000fd2000bf25270 */
[----:B------:R-:W-:Y:S05]  /*35a0*/  BRA.U UP1, `(.L_x_56) ;  /* 0x0000000d013c7547 */ /* 0x000fea000b800000 */
[----:B------:R-:W-:Y:S01]  /*35b0*/  UMOV UR4, 0x40 ;  /* 0x0000004000047882 */ /* 0x000fe20000000000 */
[----:B------:R-:W-:Y:S01]  /*35c0*/  NOP ;  /* 0x0000000000007918 */ /* 0x000fe20000000000 */
[----:B------:R-:W-:Y:S01]  /*35d0*/  ULEA UR4, UR45, UR4, 0x18 ;  /* 0x000000042d047291 */ /* 0x000fe2000f8ec0ff */
[----:B------:R-:W-:Y:S02]  /*35e0*/  UMOV UR5, 0x400 ;  /* 0x0000040000057882 */ /* 0x000fe40000000000 */
[----:B------:R-:W-:-:S06]  /*35f0*/  ULEA UR45, UR45, UR5, 0x18 ;  /* 0x000000052d2d7291 */ /* 0x000fcc000f8ec0ff */
[----:B------:R-:W1:Y:S02]  /*3600*/  LDS.U8 R0, [UR4+0x1c] ;  /* 0x00001c04ff007984 */ /* 0x000e640008000000 */
[----:B-1----:R-:W-:-:S13]  /*3610*/  ISETP.NE.AND P0, PT, R0, RZ, PT ;  /* 0x000000ff0000720c */ /* 0x002fda0003f05270 */
[----:B------:R-:W-:Y:S05]  /*3620*/  @P0 BRA `(.L_x_57) ;  /* 0x0000000000580947 */ /* 0x000fea0003800000 */
[----:B------:R-:W-:-:S13]  /*3630*/  ELECT P0, URZ, PT ;  /* 0x0000000000ff782f */ /* 0x000fda0003800000 */
[----:B------:R-:W-:Y:S05]  /*3640*/  @!P0 BRA `(.L_x_58) ;  /* 0x0000000000608947 */ /* 0x000fea0003800000 */
[----:B------:R-:W-:Y:S01]  /*3650*/  UMOV UR5, 0x10 ;  /* 0x0000001000057882 */ /* 0x000fe20000000000 */
[----:B------:R-:W-:Y:S01]  /*3660*/  HFMA2 R0, -RZ, RZ, 0, 5.9604644775390625e-08 ;  /* 0x00000001ff007431 */ /* 0x000fe200000001ff */
[----:B------:R-:W-:-:S03]  /*3670*/  MOV R2, 0xffff ;  /* 0x0000ffff00027802 */ /* 0x000fc60000000f00 */
[----:B------:R-:W-:Y:S04]  /*3680*/  DEPBAR.LE SB1, 0x36 ;  /* 0x00009d800000791a */ /* 0x000fe80000000000 */
[----:B------:R-:W1:Y:S02]  /*3690*/  UTCATOMSWS.FIND_AND_SET.ALIGN UP0, UR5, UR5 ;  /* 0x00000005000575e3 */ /* 0x000e640008000800 */
[----:B-1----:R-:W-:Y:S01]  /*36a0*/  MOV R3, UR5 ;  /* 0x0000000500037c02 */ /* 0x002fe20008000f00 */
[----:B------:R-:W-:Y:S06]  /*36b0*/  BRA.U UP0, `(.L_x_59) ;  /* 0x0000000100187547 */ /* 0x000fec000b800000 */
.L_x_60:
[----:B------:R-:W-:Y:S05]  /*36c0*/  NANOSLEEP 0x64 ;  /* 0x000000640000795d */ /* 0x000fea0003800000 */
[----:B------:R-:W-:-:S05]  /*36d0*/  UMOV UR5, 0x10 ;  /* 0x0000001000057882 */ /* 0x000fca0000000000 */
[----:B------:R-:W-:Y:S04]  /*36e0*/  DEPBAR.LE SB1, 0x36 ;  /* 0x00009d800000791a */ /* 0x000fe80000000000 */
[----:B------:R-:W1:Y:S02]  /*36f0*/  UTCATOMSWS.FIND_AND_SET.ALIGN UP0, UR5, UR5 ;  /* 0x00000005000575e3 */ /* 0x000e640008000800 */
[----:B-1----:R-:W-:Y:S01]  /*3700*/  MOV R3, UR5 ;  /* 0x0000000500037c02 */ /* 0x002fe20008000f00 */
[----:B------:R-:W-:Y:S05]  /*3710*/  BRA.U !UP0, `(.L_x_60) ;  /* 0xfffffffd08e87547 */ /* 0x000fea000b83ffff */
.L_x_59:
[-C--:B------:R-:W-:Y:S02]  /*3720*/  SHF.L.U32 R2, R2, R3.reuse, RZ ;  /* 0x0000000302027219 */ /* 0x080fe400000006ff */
[----:B------:R-:W-:Y:S01]  /*3730*/  SHF.L.U32 R0, R0, R3, RZ ;  /* 0x0000000300007219 */ /* 0x000fe200000006ff */
[----:B------:R-:W-:Y:S02]  /*3740*/  IMAD.SHL.U32 R3, R3, 0x20, RZ ;  /* 0x0000002003037824 */ /* 0x000fe400078e00ff */
[----:B------:R1:W-:Y:S04]  /*3750*/  ATOMS.OR RZ, [UR4+0x14], R2 ;  /* 0x00001402ffff798c */ /* 0x0003e8000b000004 */
[----:B------:R1:W-:Y:S04]  /*3760*/  ATOMS.OR RZ, [UR4+0x18], R0 ;  /* 0x00001800ffff798c */ /* 0x0003e8000b000004 */
[----:B------:R1:W-:Y:S01]  /*3770*/  STS [UR45+0x190], R3 ;  /* 0x00019003ff007988 */ /* 0x0003e2000800082d */
[----:B------:R-:W-:Y:S05]  /*3780*/  BRA `(.L_x_58) ;  /* 0x0000000000107947 */ /* 0x000fea0003800000 */
.L_x_57:
[----:B------:R-:W-:Y:S02]  /*3790*/  MOV R0, 0xffffffff ;  /* 0xffffffff00007802 */ /* 0x000fe40000000f00 */
[----:B------:R-:W-:-:S03]  /*37a0*/  MOV R2, 0x37d0 ;  /* 0x000037d000027802 */ /* 0x000fc60000000f00 */
[----:B------:R1:W-:Y:S04]  /*37b0*/  STS [UR45+0x190], R0 ;  /* 0x00019000ff007988 */ /* 0x0003e8000800082d */
[----:B-1-3-5:R-:W-:Y:S05]  /*37c0*/  CALL.REL.NOINC `($__internal_1_$__cuda_sm10x_tcgen05_guardrail_trap_phase_invalid_during_alloc) ;  /* 0x00000050006c7944 */ /* 0x02afea0003c00000 */
.L_x_58:
[----:B------:R-:W-:Y:S05]  /*37d0*/  WARPSYNC.ALL ;  /* 0x0000000000007948 */ /* 0x000fea0003800000 */
[----:B------:R-:W2:Y:S01]  /*37e0*/  S2UR UR6, SR_CgaCtaId ;  /* 0x00000000000679c3 */ /* 0x000ea20000008800 */
[----:B------:R-:W-:Y:S01]  /*37f0*/  UMOV UR4, 0x400 ;  /* 0x0000040000047882 */ /* 0x000fe20000000000 */
[----:B------:R-:W-:-:S06]  /*3800*/  NOP ;  /* 0x0000000000007918 */ /* 0x000fcc0000000000 */
[----:B------:R-:W-:Y:S06]  /*3810*/  BAR.ARV 0x6, 0xa0 ;  /* 0x0182800000007b1d */ /* 0x000fec0000002000 */
[----:B------:R-:W-:Y:S01]  /*3820*/  IMAD.MOV.U32 R8, RZ, RZ, 0x1 ;  /* 0x00000001ff087424 */ /* 0x000fe200078e00ff */
[----:B------:R-:W-:Y:S01]  /*3830*/  UMOV UR15, URZ ;  /* 0x000000ff000f7c82 */ /* 0x000fe20008000000 */
[----:B------:R-:W-:Y:S01]  /*3840*/  UMOV UR14, URZ ;  /* 0x000000ff000e7c82 */ /* 0x000fe20008000000 */
[----:B------:R-:W-:Y:S01]  /*3850*/  UMOV UR20, 0x0 ;  /* 0x0000000000147882 */ /* 0x000fe20000000000 */
[----:B------:R-:W-:Y:S01]  /*3860*/  UMOV UR21, 0x4200010 ;  /* 0x0420001000157882 */ /* 0x000fe20000000000 */
[----:B------:R-:W-:Y:S01]  /*3870*/  UMOV UR18, 0x0 ;  /* 0x0000000000127882 */ /* 0x000fe20000000000 */
[----:B------:R-:W-:Y:S01]  /*3880*/  UMOV UR19, 0x4200010 ;  /* 0x0420001000137882 */ /* 0x000fe20000000000 */
[----:B--2---:R-:W-:Y:S01]  /*3890*/  ULEA UR6, UR6, UR4, 0x18 ;  /* 0x0000000406067291 */ /* 0x004fe2000f8ec0ff */
[----:B------:R-:W2:Y:S03]  /*38a0*/  LDCU.64 UR4, c[0x0][0x388] ;  /* 0x00007100ff0477ac */ /* 0x000ea60008000a00 */
[----:B------:R-:W-:-:S02]  /*38b0*/  UIADD3 UR9, UPT, UPT, UR6, 0x4400, URZ ;  /* 0x0000440006097890 */ /* 0x000fc4000fffe0ff */
[----:B------:R-:W-:-:S03]  /*38c0*/  UIADD3 UR10, UPT, UPT, UR6, 0x15400, URZ ;  /* 0x00015400060a7890 */ /* 0x000fc6000fffe0ff */
[----:B------:R-:W1:Y:S01]  /*38d0*/  LDS R9, [UR6+0x190] ;  /* 0x00019006ff097984 */ /* 0x000e620008000800 */
[----:B------:R-:W-:Y:S02]  /*38e0*/  USHF.R.U32.HI UR9, URZ, 0x4, UR9 ;  /* 0x00000004ff097899 */ /* 0x000fe40008011609 */
[----:B------:R-:W-:Y:S02]  /*38f0*/  USHF.R.U32.HI UR10, URZ, 0x4, UR10 ;  /* 0x00000004ff0a7899 */ /* 0x000fe4000801160a */
[----:B------:R-:W-:Y:S02]  /*3900*/  ULOP3.LUT UR9, UR9, 0x3fff, URZ, 0xc0, !UPT ;  /* 0x00003fff09097892 */ /* 0x000fe4000f8ec0ff */
[----:B------:R-:W-:Y:S02]  /*3910*/  ULOP3.LUT UR10, UR10, 0x3fff, URZ, 0xc0, !UPT ;  /* 0x00003fff0a0a7892 */ /* 0x000fe4000f8ec0ff */
[----:B------:R-:W-:Y:S02]  /*3920*/  ULOP3.LUT UR9, UR9, 0x10000, URZ, 0xfc, !UPT ;  /* 0x0001000009097892 */ /* 0x000fe4000f8efcff */
[----:B--2---:R-:W-:-:S02]  /*3930*/  UIADD3 UR4, UPT, UPT, UR4, 0x3f, URZ ;  /* 0x0000003f04047890 */ /* 0x004fc4000fffe0ff */
[----:B------:R-:W-:Y:S02]  /*3940*/  ULOP3.LUT UR10, UR10, 0x10000, URZ, 0xfc, !UPT ;  /* 0x000100000a0a7892 */ /* 0x000fe4000f8efcff */
[----:B------:R-:W-:-:S04]  /*3950*/  USHF.R.S32.HI UR7, URZ, 0x1f, UR4 ;  /* 0x0000001fff077899 */ /* 0x000fc80008011404 */
[----:B------:R-:W-:-:S03]  /*3960*/  ULEA.HI UR7, UR7, UR4, URZ, 0x6 ;  /* 0x0000000407077291 */ /* 0x000fc6000f8f30ff */
[----:B------:R-:W2:Y:S01]  /*3970*/  LDCU UR4, c[0x0][0x390] ;  /* 0x00007200ff0477ac */ /* 0x000ea20008000800 */
[----:B------:R-:W-:-:S04]  /*3980*/  USHF.R.S32.HI UR7, URZ, 0x6, UR7 ;  /* 0x00000006ff077899 */ /* 0x000fc80008011407 */
[----:B------:R-:W-:Y:S02]  /*3990*/  UIMAD UR7, UR7, UR5, URZ ;  /* 0x00000005070772a4 */ /* 0x000fe4000f8e02ff */
[----:B------:R-:W-:-:S04]  /*39a0*/  UIADD3 UR5, UPT, UPT, UR6, 0x148, URZ ;  /* 0x0000014806057890 */ /* 0x000fc8000fffe0ff */
[----:B------:R-:W-:Y:S01]  /*39b0*/  UPRMT UR5, URZ, 0x654, UR5 ;  /* 0x00000654ff057896 */ /* 0x000fe20008000005 */
[C---:B-1----:R-:W-:Y:S01]  /*39c0*/  VIADD R3, R9.reuse, 0x80 ;  /* 0x0000008009037836 */ /* 0x042fe20000000000 */
[----:B------:R-:W-:Y:S01]  /*39d0*/  LOP3.LUT R2, R9, 0xffff, RZ, 0xc0, !PT ;  /* 0x0000ffff09027812 */ /* 0x000fe200078ec0ff */
[----:B--2---:R-:W-:-:S03]  /*39e0*/  UIMAD UR4, UR7, UR4, URZ ;  /* 0x00000004070472a4 */ /* 0x004fc6000f8e02ff */
[----:B------:R-:W-:Y:S01]  /*39f0*/  LOP3.LUT R3, R3, 0xffff, RZ, 0xc0, !PT ;  /* 0x0000ffff03037812 */ /* 0x000fe200078ec0ff */
[----:B------:R-:W-:Y:S02]  /*3a00*/  UIADD3 UR16, UPT, UPT, UR4, -0x1, URZ ;  /* 0xffffffff04107890 */ /* 0x000fe4000fffe0ff */
[----:B------:R-:W-:Y:S02]  /*3a10*/  UISETP.GE.AND UP2, UPT, UR4, 0x1, UPT ;  /* 0x000000010400788c */ /* 0x000fe4000bf46270 */
[----:B------:R1:W-:Y:S02]  /*3a20*/  STL.64 [R1], R2 ;  /* 0x0000000201007387 */ /* 0x0003e40000100a00 */
[----:B-1----:R-:W-:-:S07]  /*3a30*/  CS2R R2, SRZ ;  /* 0x0000000000027805 */ /* 0x002fce000001ff00 */
.L_x_67:
[----:B-1----:R-:W-:-:S04]  /*3a40*/  SHF.L.U32 R4, R3, 0x1f, RZ ;  /* 0x0000001f03047819 */ /* 0x002fc800000006ff */
[----:B------:R-:W1:Y:S02]  /*3a50*/  SYNCS.PHASECHK.TRANS64.TRYWAIT P0, [UR6+0x140], R4 ;  /* 0x00014004ff0075a7 */ /* 0x000e640008001106 */
[----:B-12---:R-:W-:Y:S05]  /*3a60*/  @!P0 BRA `(.L_x_61) ;  /* 0x0000004800748947 */ /* 0x006fea0003800000 */
.L_x_153:
[----:B-1----:R-:W1:Y:S01]  /*3a70*/  LDS.128 R4, [UR6+0x180] ;  /* 0x00018006ff047984 */ /* 0x002e620008000c00 */
[----:B------:R-:W-:Y:S01]  /*3a80*/  ULEA UR8, UR15, UR6, 0x3 ;  /* 0x000000060f087291 */ /* 0x000fe2000f8e18ff */
[----:B------:R-:W-:Y:S01]  /*3a90*/  SHF.L.U32 R0, R8, 0x1f, RZ ;  /* 0x0000001f08007819 */ /* 0x000fe200000006ff */
[----:B------:R-:W-:Y:S01]  /*3aa0*/  @!PT LDS RZ, [RZ] ;  /* 0x00000000fffff984 */ /* 0x000fe20000000800 */
[----:B------:R-:W-:Y:S01]  /*3ab0*/  @!PT LDS RZ, [RZ] ;  /* 0x00000000fffff984 */ /* 0x000fe20000000800 */
[----:B------:R-:W-:Y:S01]  /*3ac0*/  @!PT LDS RZ, [RZ] ;  /* 0x00000000fffff984 */ /* 0x000fe20000000800 */
[----:B------:R-:W-:Y:S01]  /*3ad0*/  @!PT LDS RZ, [RZ] ;  /* 0x00000000fffff984 */ /* 0x000fe20000000800 */
[----:B------:R2:W-:Y:S06]  /*3ae0*/  MEMBAR.ALL.CTA ;  /* 0x0000000000007992 */ /* 0x0005ec0000008000 */
[----:B--2---:R-:W2:Y:S02]  /*3af0*/  FENCE.VIEW.ASYNC.S ;  /* 0x00000000000073c6 */ /* 0x004ea40000000000 */
[----:B--2---:R-:W-:Y:S01]  /*3b00*/  SYNCS.ARRIVE.TRANS64.RED.A1T0 RZ, [UR5], RZ ;  /* 0x000000ffffff79a7 */ /* 0x004fe20008100405 */
[----:B------:R-:W2:Y:S01]  /*3b10*/  SYNCS.PHASECHK.TRANS64.TRYWAIT P0, [UR8+0x160], R0 ;  /* 0x00016000ff0075a7 */ /* 0x000ea20008001108 */
[----:B-1----:R-:W-:Y:S01]  /*3b20*/  LOP3.LUT P2, RZ, R6, 0x1, RZ, 0xc0, !PT ;  /* 0x0000000106ff7812 */ /* 0x002fe2000784c0ff */
[----:B--2---:R-:W-:-:S12]  /*3b30*/  @!P0 BRA `(.L_x_62) ;  /* 0x0000004800588947 */ /* 0x004fd80003800000 */
.L_x_155:
[----:B------:R-:W-:Y:S05]  /*3b40*/  BRA.U !UP2, `(.L_x_63) ;  /* 0x000000010ac47547 */ /* 0x000fea000b800000 */
[----:B-1----:R-:W-:Y:S01]  /*3b50*/  IMAD.U32 R0, RZ, RZ, UR15 ;  /* 0x0000000fff007e24 */ /* 0x002fe2000f8e00ff */
[----:B------:R-:W-:-:S04]  /*3b60*/  ULEA UR4, UR14, UR6, 0x3 ;  /* 0x000000060e047291 */ /* 0x000fc8000f8e18ff */
[----:B------:R-:W-:-:S05]  /*3b70*/  LEA R0, R0, R1, 0x2 ;  /* 0x0000000100007211 */ /* 0x000fca00078e10ff */
[----:B------:R1:W5:Y:S01]  /*3b80*/  LDL R4, [R0] ;  /* 0x0000000000047983 */ /* 0x0003620000100800 */
[----:B------:R-:W-:Y:S01]  /*3b90*/  UPLOP3.LUT UP3, UPT, UPT, UPT, UPT, 0x40, 0x4 ;  /* 0x000000000004789c */ /* 0x000fe20003f6e870 */
[----:B------:R-:W-:Y:S01]  /*3ba0*/  UMOV UR13, UR16 ;  /* 0x00000010000d7c82 */ /* 0x000fe20008000000 */
[----:B------:R-:W-:Y:S01]  /*3bb0*/  UMOV UR12, UR14 ;  /* 0x0000000e000c7c82 */ /* 0x000fe20008000000 */
[----:B-1----:R-:W-:-:S04]  /*3bc0*/  SHF.L.U32 R0, R2, 0x1f, RZ ;  /* 0x0000001f02007819 */ /* 0x002fc800000006ff */
[----:B------:R1:W2:Y:S04]  /*3bd0*/  SYNCS.PHASECHK.TRANS64.TRYWAIT P1, [UR4], R0 ;  /* 0x00000000ff0075a7 */ /* 0x0002a80008021104 */
.L_x_66:
[----:B------:R-:W-:Y:S01]  /*3be0*/  ULEA UR7, UR12, UR6, 0x3 ;  /* 0x000000060c077291 */ /* 0x000fe2000f8e18ff */
[----:B-12-4-:R-:W-:Y:S11]  /*3bf0*/  @P1 BRA `(.L_x_64) ;  /* 0x00000000000c1947 */ /* 0x016ff60003800000 */
[----:B------:R-:W-:Y:S04]  /*3c00*/  SHF.L.U32 R5, R2, 0x1f, RZ ;  /* 0x0000001f02057819 */ /* 0x000fe800000006ff */
[----:B------:R-:W2:Y:S02]  /*3c10*/  SYNCS.PHASECHK.TRANS64.TRYWAIT P0, [UR7], R5 ;  /* 0x00000005ff0075a7 */ /* 0x000ea40008001107 */
[----:B--2---:R-:W-:Y:S05]  /*3c20*/  @!P0 BRA `(.L_x_65) ;  /* 0x0000004800348947 */ /* 0x004fea0003800000 */
.L_x_64:
[----:B------:R-:W-:Y:S01]  /*3c30*/  UISETP.NE.AND UP0, UPT, UR13, URZ, UPT ;  /* 0x000000ff0d00728c */ /* 0x000fe2000bf05270 */
[----:B------:R-:W-:Y:S01]  /*3c40*/  PLOP3.LUT P1, PT, PT, PT, PT, 0x80, 0x8 ;  /* 0x000000000008781c */ /* 0x000fe20003f2f070 */
[----:B------:R-:W-:Y:S02]  /*3c50*/  UIADD3 UR14, UPT, UPT, UR12, 0x1, URZ ;  /* 0x000000010c0e7890 */ /* 0x000fe4000fffe0ff */
[----:B------:R-:W-:Y:S02]  /*3c60*/  ULEA UR22, UR12, UR10, 0x9 ;  /* 0x0000000a0c167291 */ /* 0x000fe4000f8e48ff */
[----:B------:R-:W-:Y:S01]  /*3c70*/  UISETP.NE.AND UP1, UPT, UR14, 0x11, UPT ;  /* 0x000000110e00788c */ /* 0x000fe2000bf25270 */
[----:B------:R-:W-:Y:S01]  /*3c80*/  PLOP3.LUT P0, PT, PT, PT, UP0, 0x80, 0x8 ;  /* 0x000000000008781c */ /* 0x000fe20003f0f008 */
[----:B------:R-:W-:Y:S02]  /*3c90*/  ULEA UR24, UR12, UR9, 0x8 ;  /* 0x000000090c187291 */ /* 0x000fe4000f8e40ff */
[----:B------:R-:W-:Y:S02]  /*3ca0*/  USEL UR11, URZ, 0x1, UP1 ;  /* 0x00000001ff0b7887 */ /* 0x000fe40008800000 */
[----:B------:R-:W-:Y:S02]  /*3cb0*/  USEL UR14, UR14, URZ, UP1 ;  /* 0x000000ff0e0e7287 */ /* 0x000fe40008800000 */
[----:B------:R-:W-:Y:S02]  /*3cc0*/  UIADD3 UR26, UPT, UPT, UR22, 0x2, URZ ;  /* 0x00000002161a7890 */ /* 0x000fe4000fffe0ff */
[----:B------:R-:W-:Y:S01]  /*3cd0*/  @UP0 ULEA UR4, UR14, UR6, 0x3 ;  /* 0x000000060e040291 */ /* 0x000fe2000f8e18ff */
[----:B------:R-:W-:Y:S01]  /*3ce0*/  LOP3.LUT R2, R2, UR11, RZ, 0x3c, !PT ;  /* 0x0000000b02027c12 */ /* 0x000fe2000f8e3cff */
[----:B------:R-:W-:Y:S02]  /*3cf0*/  UIADD3 UR28, UPT, UPT, UR24, 0x2, URZ ;  /* 0x00000002181c7890 */ /* 0x000fe4000fffe0ff */
[----:B------:R-:W-:Y:S01]  /*3d00*/  UIADD3 UR17, UPT, UPT, UR7, 0x88, URZ ;  /* 0x0000008807117890 */ /* 0x000fe2000fffe0ff */
[----:B-1----:R-:W-:Y:S01]  /*3d10*/  @P0 SHF.L.U32 R0, R2, 0x1f, RZ ;  /* 0x0000001f02000819 */ /* 0x002fe200000006ff */
[----:B------:R-:W-:Y:S01]  /*3d20*/  UIADD3 UR7, UPT, UPT, UR13, 0x1, URZ ;  /* 0x000000010d077890 */ /* 0x000fe2000fffe0ff */
[----:B------:R-:W-:Y:S02]  /*3d30*/  UMOV UR23, 0x80004020 ;  /* 0x8000402000177882 */ /* 0x000fe40000000000 */
[----:B------:R4:W1:Y:S01]  /*3d40*/  @P0 SYNCS.PHASECHK.TRANS64.TRYWAIT P1, [UR4], R0 ;  /* 0x00000000ff0005a7 */ /* 0x0008620008021104 */
[----:B------:R-:W-:Y:S11]  /*3d50*/  ELECT P0, URZ, PT ;  /* 0x0000000000ff782f */ /* 0x000ff60003800000 */
[----:B------:R-:W-:Y:S02]  /*3d60*/  @!UPT UIADD3 URZ, UPT, UPT, URZ, URZ, URZ ;  /* 0x000000fffffff290 */ /* 0x000fe4000fffe0ff */
[C---:B-----5:R-:W-:Y:S02]  /*3d70*/  @P0 R2UR.BROADCAST UR11, R4.reuse ;  /* 0x00000000040b02ca */ /* 0x060fe400008e0000 */
[----:B------:R-:W-:Y:S11]  /*3d80*/  ELECT P0, URZ, PT ;  /* 0x0000000000ff782f */ /* 0x000ff60003800000 */
[----:B------:R-:W-:Y:S02]  /*3d90*/  @!UPT UIADD3 URZ, UPT, UPT, URZ, URZ, URZ ;  /* 0x000000fffffff290 */ /* 0x000fe4000fffe0ff */
[----:B------:R-:W-:Y:S01]  /*3da0*/  @P0 R2UR.BROADCAST UR4, R4 ;  /* 0x00000000040402ca */ /* 0x000fe200008e0000 */
[----:B------:R-:W-:Y:S02]  /*3db0*/  UISETP.GT.U32.AND UP0, UPT, UR7, 0x1, UPT ;  /* 0x000000010700788c */ /* 0x000fe4000bf04070 */
[----:B------:R-:W-:Y:S01]  /*3dc0*/  UIADD3 UR13, UPT, UPT, UR13, -0x1, URZ ;  /* 0xffffffff0d0d7890 */ /* 0x000fe2000fffe0ff */
[----:B------:R-:W-:Y:S01]  /*3dd0*/  UMOV UR25, 0x80004020 ;  /* 0x8000402000197882 */ /* 0x000fe20000000000 */
[----:B------:R-:W-:Y:S01]  /*3de0*/  UMOV UR27, 0x80004020 ;  /* 0x80004020001b7882 */ /* 0x000fe20000000000 */
[----:B------:R-:W-:Y:S01]  /*3df0*/  UMOV UR29, 0x80004020 ;  /* 0x80004020001d7882 */ /* 0x000fe20000000000 */
[----:B------:R-:W-:Y:S01]  /*3e00*/  UMOV UR12, UR14 ;  /* 0x0000000e000c7c82 */ /* 0x000fe20008000000 */
[----:B------:R4:W-:Y:S01]  /*3e10*/  UTCQMMA gdesc[UR24], gdesc[UR22], tmem[UR11], tmem[UR20], idesc[UR21], UP3 ;  /* 0x00ff1416180075ea */ /* 0x0009e2000980030b */
[----:B------:R-:W-:Y:S04]  /*3e20*/  UPLOP3.LUT UP3, UPT, UPT, UPT, UPT, 0x80, 0x8 ;  /* 0x000000000008789c */ /* 0x000fe80003f6f070 */
[----:B------:R4:W-:Y:S01]  /*3e30*/  UTCQMMA gdesc[UR28], gdesc[UR26], tmem[UR4], tmem[UR18], idesc[UR19], UPT ;  /* 0x00ff121a1c0075ea */ /* 0x0009e2000b800304 */
[----:B------:R4:W-:Y:S01]  /*3e40*/  UTCBAR [UR17], URZ ;  /* 0x000000ff110073e9 */ /* 0x0009e200080000ff */
[----:B------:R-:W-:Y:S05]  /*3e50*/  BRA.U UP0, `(.L_x_66) ;  /* 0xfffffffd00607547 */ /* 0x000fea000b83ffff */
.L_x_63:
[----:B------:R-:W-:Y:S01]  /*3e60*/  UIADD3 UR15, UPT, UPT, UR15, 0x1, URZ ;  /* 0x000000010f0f7890 */ /* 0x000fe2000fffe0ff */
[----:B------:R-:W-:Y:S01]  /*3e70*/  LOP3.LUT R3, R3, 0x1, RZ, 0x3c, !PT ;  /* 0x0000000103037812 */ /* 0x000fe200078e3cff */
[----:B------:R-:W-:Y:S02]  /*3e80*/  UIADD3 UR8, UPT, UPT, UR8, 0x150, URZ ;  /* 0x0000015008087890 */ /* 0x000fe4000fffe0ff */
[----:B------:R-:W-:-:S04]  /*3e90*/  UISETP.NE.AND UP0, UPT, UR15, 0x2, UPT ;  /* 0x000000020f00788c */ /* 0x000fc8000bf05270 */
[----:B----4-:R-:W-:Y:S02]  /*3ea0*/  USEL UR4, URZ, 0x1, UP0 ;  /* 0x00000001ff047887 */ /* 0x010fe40008000000 */
[----:B------:R-:W-:Y:S01]  /*3eb0*/  USEL UR15, UR15, URZ, UP0 ;  /* 0x000000ff0f0f7287 */ /* 0x000fe20008000000 */
[----:B------:R2:W-:Y:S03]  /*3ec0*/  UTCBAR [UR8], URZ ;  /* 0x000000ff080073e9 */ /* 0x0005e600080000ff */
[----:B------:R-:W-:Y:S01]  /*3ed0*/  LOP3.LUT R8, R8, UR4, RZ, 0x3c, !PT ;  /* 0x0000000408087c12 */ /* 0x000fe2000f8e3cff */
[----:B------:R-:W-:Y:S07]  /*3ee0*/  @P2 BRA `(.L_x_67) ;  /* 0xfffffff800d42947 */ /* 0x000fee000383ffff */
[----:B------:R-:W4:Y:S01]  /*3ef0*/  S2UR UR4, SR_CgaCtaId ;  /* 0x00000000000479c3 */ /* 0x000f220000008800 */
[----:B------:R-:W-:Y:S01]  /*3f00*/  ELECT P0, URZ, PT ;  /* 0x0000000000ff782f */ /* 0x000fe20003800000 */
[----:B-1----:R-:W-:Y:S01]  /*3f10*/  IMAD.MOV.U32 R0, RZ, RZ, 0x1 ;  /* 0x00000001ff007424 */ /* 0x002fe200078e00ff */
[----:B------:R-:W-:Y:S01]  /*3f20*/  UIADD3 UR6, UPT, UPT, UR6, 0x160, URZ ;  /* 0x0000016006067890 */ /* 0x000fe2000fffe0ff */
[----:B------:R-:W-:Y:S01]  /*3f30*/  SHF.L.U32 R2, R8, 0x1f, RZ ;  /* 0x0000001f08027819 */ /* 0x000fe200000006ff */
[----:B------:R-:W-:-:S03]  /*3f40*/  UMOV UR5, 0x40 ;  /* 0x0000004000057882 */ /* 0x000fc60000000000 */
[----:B------:R-:W-:Y:S01]  /*3f50*/  UVIRTCOUNT.DEALLOC.SMPOOL 0x80 ;  /* 0x000000800000784c */ /* 0x000fe20000000000 */
[----:B----4-:R-:W-:Y:S02]  /*3f60*/  ULEA UR4, UR4, UR5, 0x18 ;  /* 0x0000000504047291 */ /* 0x010fe4000f8ec0ff */
[----:B------:R-:W-:-:S07]  /*3f70*/  ULEA UR5, UR15, UR6, 0x3 ;  /* 0x000000060f057291 */ /* 0x000fce000f8e18ff */
[----:B------:R1:W-:Y:S02]  /*3f80*/  @P0 STS.U8 [UR4+0x1c], R0 ;  /* 0x00001c00ff000988 */ /* 0x0003e40008000004 */
[----:B------:R-:W4:Y:S02]  /*3f90*/  SYNCS.PHASECHK.TRANS64.TRYWAIT P0, [UR5], R2 ;  /* 0x00000002ff0075a7 */ /* 0x000f240008001105 */
[----:B-1--4-:R-:W-:Y:S05]  /*3fa0*/  @!P0 BRA `(.L_x_68) ;  /* 0x00000044006c8947 */ /* 0x012fea0003800000 */
.L_x_158:
[----:B------:R-:W-:-:S04]  /*3fb0*/  UIADD3 UR7, UPT, UPT, UR15, 0x1, URZ ;  /* 0x000000010f077890 */ /* 0x000fc8000fffe0ff */
[----:B------:R-:W-:-:S04]  /*3fc0*/  UISETP.NE.AND UP0, UPT, UR7, 0x2, UPT ;  /* 0x000000020700788c */ /* 0x000fc8000bf05270 */
[----:B------:R-:W-:Y:S02]  /*3fd0*/  USEL UR5, URZ, 0x1, UP0 ;  /* 0x00000001ff057887 */ /* 0x000fe40008000000 */
[----:B------:R-:W-:-:S04]  /*3fe0*/  USEL UR7, UR7, URZ, UP0 ;  /* 0x000000ff07077287 */ /* 0x000fc80008000000 */
[----:B------:R-:W-:Y:S01]  /*3ff0*/  ULEA UR7, UR7, UR6, 0x3 ;  /* 0x0000000607077291 */ /* 0x000fe2000f8e18ff */
[----:B-1----:R-:W-:-:S04]  /*4000*/  LOP3.LUT R2, R8, UR5, RZ, 0x3c, !PT ;  /* 0x0000000508027c12 */ /* 0x002fc8000f8e3cff */
[----:B------:R-:W-:-:S04]  /*4010*/  SHF.L.U32 R2, R2, 0x1f, RZ ;  /* 0x0000001f02027819 */ /* 0x000fc800000006ff */
[----:B------:R-:W1:Y:S02]  /*4020*/  SYNCS.PHASECHK.TRANS64.TRYWAIT P0, [UR7], R2 ;  /* 0x00000002ff0075a7 */ /* 0x000e640008001107 */
[----:B-1----:R-:W-:Y:S05]  /*4030*/  @!P0 BRA `(.L_x_69) ;  /* 0x0000004400608947 */ /* 0x002fea0003800000 */
.L_x_160:
[----:B------:R-:W-:Y:S01]  /*4040*/  NOP ;  /* 0x0000000000007918 */ /* 0x000fe20000000000 */
[----:B-1----:R-:W1:Y:S01]  /*4050*/  LDS R0, [UR4+0x14] ;  /* 0x00001404ff007984 */ /* 0x002e620008000800 */
[----:B------:R-:W-:Y:S01]  /*4060*/  LOP3.LUT R3, R9, 0xffff, RZ, 0xc0, !PT ;  /* 0x0000ffff09037812 */ /* 0x000fe200078ec0ff */
[----:B------:R-:W-:-:S03]  /*4070*/  IMAD.MOV.U32 R2, RZ, RZ, 0xffff ;  /* 0x0000ffffff027424 */ /* 0x000fc600078e00ff */
[----:B------:R-:W-:-:S04]  /*4080*/  SHF.R.U32.HI R3, RZ, 0x5, R3 ;  /* 0x00000005ff037819 */ /* 0x000fc80000011603 */
[----:B------:R-:W-:-:S04]  /*4090*/  SHF.L.U32 R2, R2, R3, RZ ;  /* 0x0000000302027219 */ /* 0x000fc800000006ff */
[----:B-1----:R-:W-:-:S04]  /*40a0*/  LOP3.LUT R0, R0, R2, RZ, 0xc0, !PT ;  /* 0x0000000200007212 */ /* 0x002fc800078ec0ff */
[----:B------:R-:W-:Y:S01]  /*40b0*/  ISETP.NE.AND P0, PT, R0, R2, PT ;  /* 0x000000020000720c */ /* 0x000fe20003f05270 */
[----:B------:R-:W-:-:S05]  /*40c0*/  IMAD.MOV.U32 R0, RZ, RZ, 0x1 ;  /* 0x00000001ff007424 */ /* 0x000fca00078e00ff */
[----:B------:R-:W-:-:S07]  /*40d0*/  SHF.L.U32 R0, R0, R3, RZ ;  /* 0x0000000300007219 */ /* 0x000fce00000006ff */
[----:B------:R-:W-:Y:S05]  /*40e0*/  @P0 BRA `(.L_x_70) ;  /* 0x00000000005c0947 */ /* 0x000fea0003800000 */
[----:B------:R-:W1:Y:S02]  /*40f0*/  LDS R3, [UR4+0x18] ;  /* 0x00001804ff037984 */ /* 0x000e640008000800 */
[----:B-1----:R-:W-:-:S04]  /*4100*/  LOP3.LUT R3, R3, R0, RZ, 0xc0, !PT ;  /* 0x0000000003037212 */ /* 0x002fc800078ec0ff */
[----:B------:R-:W-:-:S13]  /*4110*/  ISETP.NE.AND P0, PT, R3, R0, PT ;  /* 0x000000000300720c */ /* 0x000fda0003f05270 */
[----:B------:R-:W-:Y:S05]  /*4120*/  @P0 BRA `(.L_x_71) ;  /* 0x0000000000400947 */ /* 0x000fea0003800000 */
[----:B--2---:R-:W-:Y:S01]  /*4130*/  R2UR UR8, R2 ;  /* 0x00000000020872ca */ /* 0x004fe200000e0000 */
[----:B------:R-:W1:Y:S01]  /*4140*/  S2R R3, SR_LANEID ;  /* 0x0000000000037919 */ /* 0x000e620000000000 */
[----:B------:R-:W-:Y:S01]  /*4150*/  LOP3.LUT R0, RZ, R0, RZ, 0x33, !PT ;  /* 0x00000000ff007212 */ /* 0x000fe200078e33ff */
[----:B------:R-:W-:Y:S02]  /*4160*/  VOTEU.ANY UR7, UPT, PT ;  /* 0x0000000000077886 */ /* 0x000fe400038e0100 */
[----:B------:R-:W-:Y:S01]  /*4170*/  UFLO.U32 UR7, UR7 ;  /* 0x00000007000772bd */ /* 0x000fe200080e0000 */
[----:B------:R-:W2:Y:S07]  /*4180*/  REDUX UR5, R0 ;  /* 0x00000000000573c4 */ /* 0x000eae0000000000 */
[----:B------:R-:W-:-:S06]  /*4190*/  ULOP3.LUT UR8, URZ, UR8, URZ, 0x33, !UPT ;  /* 0x00000008ff087292 */ /* 0x000fcc000f8e33ff */
[----:B------:R-:W-:-:S04]  /*41a0*/  IMAD.U32 R2, RZ, RZ, UR8 ;  /* 0x00000008ff027e24 */ /* 0x000fc8000f8e00ff */
[----:B------:R-:W4:Y:S02]  /*41b0*/  REDUX UR6, R2 ;  /* 0x00000000020673c4 */ /* 0x000f240000000000 */
[----:B------:R1:W-:Y:S01]  /*41c0*/  UTCATOMSWS.AND URZ, UR8 ;  /* 0x0000000800ff79e3 */ /* 0x0003e20008000000 */
[----:B--2---:R-:W-:Y:S01]  /*41d0*/  IMAD.U32 R0, RZ, RZ, UR5 ;  /* 0x00000005ff007e24 */ /* 0x004fe2000f8e00ff */
[----:B-1----:R-:W-:Y:S01]  /*41e0*/  ISETP.EQ.U32.AND P0, PT, R3, UR7, PT ;  /* 0x0000000703007c0c */ /* 0x002fe2000bf02070 */
[----:B----4-:R-:W-:-:S12]  /*41f0*/  IMAD.U32 R2, RZ, RZ, UR6 ;  /* 0x00000006ff027e24 */ /* 0x010fd8000f8e00ff */
[----:B------:R1:W-:Y:S04]  /*4200*/  @P0 ATOMS.AND RZ, [UR4+0x14], R2 ;  /* 0x00001402ffff098c */ /* 0x0003e8000a800004 */
[----:B------:R1:W-:Y:S01]  /*4210*/  @P0 ATOMS.AND RZ, [UR4+0x18], R0 ;  /* 0x00001800ffff098c */ /* 0x0003e2000a800004 */
[----:B------:R-:W-:Y:S05]  /*4220*/  BRA `(.L_x_72) ;  /* 0x0000000000147947 */ /* 0x000fea0003800000 */
.L_x_71:
[----:B------:R-:W-:Y:S02]  /*4230*/  MOV R2, 0x4250 ;  /* 0x0000425000027802 */ /* 0x000fe40000000f00 */
[----:B--23-5:R-:W-:Y:S05]  /*4240*/  CALL.REL.NOINC `($__internal_0_$__cuda_sm10x_tcgen05_guardrail_trap_col_being_dealloced_not_returned_by_alloc) ;  /* 0x0000004400c07944 */ /* 0x02cfea0003c00000 */
[----:B------:R-:W-:Y:S05]  /*4250*/  BRA `(.L_x_72) ;  /* 0x0000000000087947 */ /* 0x000fea0003800000 */
.L_x_70:
[----:B------:R-:W-:Y:S02]  /*4260*/  MOV R2, 0x4280 ;  /* 0x0000428000027802 */ /* 0x000fe40000000f00 */
[----:B--23-5:R-:W-:Y:S05]  /*4270*/  CALL.REL.NOINC `($__internal_2_$__cuda_sm10x_tcgen05_guardrail_trap_unallocated_columns_being_dealloced) ;  /* 0x0000004400cc7944 */ /* 0x02cfea0003c00000 */
.L_x_72:
[----:B------:R-:W-:Y:S01]  /*4280*/  NOP ;  /* 0x0000000000007918 */ /* 0x000fe20000000000 */
[----:B------:R-:W-:Y:S05]  /*4290*/  EXIT ;  /* 0x000000000000794d */ /* 0x000fea0003800000 */
.L_x_56:
[----:B------:R-:W-:-:S09]  /*42a0*/  UISETP.NE.OR UP2, UPT, UR8, 0x3, !UP2 ;  /* 0x000000030800788c */ /* 0x000fd2000d745670 */
[----:B------:R-:W-:Y:S05]  /*42b0*/  BRA.U UP2, `(.L_x_73) ;  /* 0x0000000d027c7547 */ /* 0x000fea000b800000 */
[----:B------:R-:W1:Y:S01]  /*42c0*/  LDC.64 R28, c[0x0][0x988] ;  /* 0x00026200ff1c7b82 */ /* 0x000e620000000a00 */
[----:B------:R-:W2:Y:S01]  /*42d0*/  LDCU.64 UR8, c[0x0][0x888] ;  /* 0x00011100ff0877ac */ /* 0x000ea20008000a00 */
[----:B------:R-:W-:Y:S02]  /*42e0*/  IMAD.MOV.U32 R32, RZ, RZ, 0x1 ;  /* 0x00000001ff207424 */ /* 0x000fe400078e00ff */
[----:B------:R-:W-:Y:S01]  /*42f0*/  IMAD.MOV.U32 R31, RZ, RZ, RZ ;  /* 0x000000ffff1f7224 */ /* 0x000fe200078e00ff */
[----:B------:R-:W4:Y:S03]  /*4300*/  LDCU.64 UR4, c[0x0][0x890] ;  /* 0x00011200ff0477ac */ /* 0x000f260008000a00 */
[----:B------:R-:W3:Y:S01]  /*4310*/  LDC.64 R22, c[0x0][0x980] ;  /* 0x00026000ff167b82 */ /* 0x000ee20000000a00 */
[----:B------:R-:W-:Y:S01]  /*4320*/  UMOV UR22, 0x400 ;  /* 0x0000040000167882 */ /* 0x000fe20000000000 */
[----:B------:R-:W-:-:S02]  /*4330*/  UPLOP3.LUT UP1, UPT, UPT, UPT, UPT, 0x40, 0x4 ;  /* 0x000000000004789c */ /* 0x000fc40003f2e870 */
[----:B------:R-:W-:-:S04]  /*4340*/  ULEA UR22, UR45, UR22, 0x18 ;  /* 0x000000162d167291 */ /* 0x000fc8000f8ec0ff */
[----:B------:R-:W3:Y:S01]  /*4350*/  LDC R0, c[0x0][0xb30] ;  /* 0x0002cc00ff007b82 */ /* 0x000ee20000000800 */
[----:B------:R-:W-:Y:S02]  /*4360*/  UIADD3 UR23, UPT, UPT, UR22, 0x118, URZ ;  /* 0x0000011816177890 */ /* 0x000fe4000fffe0ff */
[----:B--2---:R-:W-:Y:S02]  /*4370*/  UISETP.NE.U32.AND UP4, UPT, UR8, URZ, UPT ;  /* 0x000000ff0800728c */ /* 0x004fe4000bf85070 */
[----:B------:R-:W-:Y:S02]  /*4380*/  UIADD3 UR15, UPT, UPT, UR22, 0x148, URZ ;  /* 0x00000148160f7890 */ /* 0x000fe4000fffe0ff */
[----:B----4-:R-:W-:Y:S01]  /*4390*/  UISETP.NE.U32.AND UP5, UPT, UR4, URZ, UPT ;  /* 0x000000ff0400728c */ /* 0x010fe2000bfa5070 */
[----:B------:R-:W2:Y:S01]  /*43a0*/  LDC R30, c[0x0][0x370] ;  /* 0x0000dc00ff1e7b82 */ /* 0x000ea20000000800 */
[C---:B-1----:R-:W-:Y:S01]  /*43b0*/  ISETP.NE.AND P0, PT, R29.reuse, 0x1, PT ;  /* 0x000000011d00780c */ /* 0x042fe20003f05270 */
[----:B------:R-:W-:Y:S01]  /*43c0*/  UIADD3 UR17, UPT, UPT, UR22, 0x110, URZ ;  /* 0x0000011016117890 */ /* 0x000fe2000fffe0ff */
[----:B------:R-:W-:Y:S01]  /*43d0*/  R2UR UR7, R29 ;  /* 0x000000001d0772ca */ /* 0x000fe200000e0000 */
[----:B------:R-:W-:Y:S01]  /*43e0*/  IMAD.MOV.U32 R29, RZ, RZ, 0x1000 ;  /* 0x00001000ff1d7424 */ /* 0x000fe200078e00ff */
[----:B------:R-:W-:-:S02]  /*43f0*/  UPRMT UR23, UR45, 0x654, UR23 ;  /* 0x000006542d177896 */ /* 0x000fc40008000017 */
[----:B------:R-:W-:Y:S01]  /*4400*/  UISETP.NE.AND.EX UP4, UPT, UR9, URZ, UPT, UP4 ;  /* 0x000000ff0900728c */ /* 0x000fe2000bf85340 */
[----:B------:R-:W1:Y:S01]  /*4410*/  LDC R3, c[0x0][0xb0c] ;  /* 0x0002c300ff037b82 */ /* 0x000e620000000800 */
[----:B---3--:R-:W-:Y:S01]  /*4420*/  R2UR UR14, R22 ;  /* 0x00000000160e72ca */ /* 0x008fe200000e0000 */
[----:B------:R-:W-:Y:S02]  /*4430*/  UPRMT UR15, URZ, 0x654, UR15 ;  /* 0x00000654ff0f7896 */ /* 0x000fe4000800000f */
[----:B------:R-:W-:Y:S02]  /*4440*/  UPRMT UR45, UR45, 0x654, UR17 ;  /* 0x000006542d2d7896 */ /* 0x000fe40008000011 */
[----:B------:R-:W-:Y:S02]  /*4450*/  UISETP.NE.AND.EX UP5, UPT, UR5, URZ, UPT, UP5 ;  /* 0x000000ff0500728c */ /* 0x000fe4000bfa5350 */
[----:B------:R-:W3:Y:S01]  /*4460*/  LDC R15, c[0x0][0xb20] ;  /* 0x0002c800ff0f7b82 */ /* 0x000ee20000000800 */
[----:B------:R-:W-:Y:S01]  /*4470*/  ISETP.NE.AND P1, PT, R0, 0x1, PT ;  /* 0x000000010000780c */ /* 0x000fe20003f25270 */
[----:B------:R-:W-:-:S06]  /*4480*/  VOTEU.ANY UP3, P0 ;  /* 0x0000000000ff7886 */ /* 0x000fcc0000060100 */
[----:B------:R-:W4:Y:S08]  /*4490*/  LDC.64 R34, c[0x0][0x348] ;  /* 0x0000d200ff227b82 */ /* 0x000f300000000a00 */
[----:B------:R-:W1:Y:S08]  /*44a0*/  LDC.64 R18, c[0x0][0xb10] ;  /* 0x0002c400ff127b82 */ /* 0x000e700000000a00 */
[----:B------:R-:W1:Y:S08]  /*44b0*/  LDC.64 R6, c[0x0][0xb18] ;  /* 0x0002c600ff067b82 */ /* 0x000e700000000a00 */
[----:B------:R-:W1:Y:S08]  /*44c0*/  LDC.64 R4, c[0x0][0xb28] ;  /* 0x0002ca00ff047b82 */ /* 0x000e700000000a00 */
[----:B------:R-:W1:Y:S08]  /*44d0*/  LDC.64 R20, c[0x0][0x990] ;  /* 0x00026400ff147b82 */ /* 0x000e700000000a00 */
[----:B--23--:R-:W1:Y:S02]  /*44e0*/  LDC R16, c[0x0][0x374] ;  /* 0x0000dd00ff107b82 */ /* 0x00ce640000000800 */
.L_x_82:
[----:B------:R-:W-:Y:S04]  /*44f0*/  SHF.L.U32 R2, R31, 0x1f, RZ ;  /* 0x0000001f1f027819 */ /* 0x000fe800000006ff */
[----:B--2---:R-:W2:Y:S02]  /*4500*/  SYNCS.PHASECHK.TRANS64.TRYWAIT P0, [UR22+0x140], R2 ;  /* 0x00014002ff0075a7 */ /* 0x004ea40008001116 */
[----:B--2---:R-:W-:Y:S05]  /*4510*/  @!P0 BRA `(.L_x_74) ;  /* 0x0000004000408947 */ /* 0x004fea0003800000 */
.L_x_162:
[----:B------:R-:W3:Y:S01]  /*4520*/  LDS.128 R24, [UR22+0x180] ;  /* 0x00018016ff187984 */ /* 0x000ee20008000c00 */
[----:B------:R-:W-:Y:S01]  /*4530*/  ISETP.GE.AND P0, PT, R40, 0x1, PT ;  /* 0x000000012800780c */ /* 0x000fe20003f06270 */
[----:B------:R-:W-:Y:S01]  /*4540*/  @!PT LDS RZ, [RZ] ;  /* 0x00000000fffff984 */ /* 0x000fe20000000800 */
[----:B------:R-:W-:Y:S01]  /*4550*/  @!PT LDS RZ, [RZ] ;  /* 0x00000000fffff984 */ /* 0x000fe20000000800 */
[----:B------:R-:W-:Y:S01]  /*4560*/  @!PT LDS RZ, [RZ] ;  /* 0x00000000fffff984 */ /* 0x000fe20000000800 */
[----:B------:R-:W-:Y:S01]  /*4570*/  @!PT LDS RZ, [RZ] ;  /* 0x00000000fffff984 */ /* 0x000fe20000000800 */
[----:B------:R1:W-:Y:S06]  /*4580*/  MEMBAR.ALL.CTA ;  /* 0x0000000000007992 */ /* 0x0003ec0000008000 */
[----:B-1----:R-:W1:Y:S02]  /*4590*/  FENCE.VIEW.ASYNC.S ;  /* 0x00000000000073c6 */ /* 0x002e640000000000 */
[----:B-1----:R-:W-:Y:S01]  /*45a0*/  SYNCS.ARRIVE.TRANS64.RED.A1T0 RZ, [UR15], RZ ;  /* 0x000000ffffff79a7 */ /* 0x002fe2000810040f */
[----:B---3--:R-:W-:Y:S11]  /*45b0*/  LOP3.LUT P3, RZ, R26, 0x1, RZ, 0xc0, !PT ;  /* 0x000000011aff7812 */ /* 0x008ff6000786c0ff */
[----:B------:R-:W-:Y:S02]  /*45c0*/  @!UPT UIADD3 URZ, UPT, UPT, URZ, URZ, URZ ;  /* 0x000000fffffff290 */ /* 0x000fe4000fffe0ff */
[----:B------:R-:W-:Y:S02]  /*45d0*/  @P3 MOV R11, R24 ;  /* 0x00000018000b3202 */ /* 0x000fe40000000f00 */
[----:B------:R-:W-:Y:S01]  /*45e0*/  @P3 LOP3.LUT R10, R25, 0xffff, RZ, 0xc0, !PT ;  /* 0x0000ffff190a3812 */ /* 0x000fe200078ec0ff */
[----:B------:R-:W-:Y:S06]  /*45f0*/  @!P0 BRA `(.L_x_75) ;  /* 0x0000000000a48947 */ /* 0x000fec0003800000 */
[----:B--2---:R-:W-:Y:S01]  /*4600*/  IMAD.HI.U32 R0, R16, R7, RZ ;  /* 0x0000000710007227 */ /* 0x004fe200078e00ff */
[----:B------:R-:W-:Y:S02]  /*4610*/  ISETP.NE.AND P0, PT, R6, 0x1, PT ;  /* 0x000000010600780c */ /* 0x000fe40003f05270 */
[----:B------:R-:W-:Y:S01]  /*4620*/  ISETP.NE.AND P2, PT, R40, 0x1, PT ;  /* 0x000000012800780c */ /* 0x000fe20003f45270 */
[----:B------:R-:W-:Y:S01]  /*4630*/  IMAD.HI.U32 R9, R30, R18, RZ ;  /* 0x000000121e097227 */ /* 0x000fe200078e00ff */
[----:B------:R-:W-:Y:S02]  /*4640*/  SHF.R.U32.HI R0, RZ, R15, R0 ;  /* 0x0000000fff007219 */ /* 0x000fe40000011600 */
[----:B------:R-:W-:Y:S01]  /*4650*/  ISETP.NE.AND P4, PT, R3, 0x1, PT ;  /* 0x000000010300780c */ /* 0x000fe20003f85270 */
[----:B------:R-:W-:Y:S01]  /*4660*/  IMAD.HI.U32 R13, R10, R7, RZ ;  /* 0x000000070a0d7227 */ /* 0x000fe200078e00ff */
[----:B------:R-:W-:Y:S02]  /*4670*/  SHF.R.U32.HI R9, RZ, R19, R9 ;  /* 0x00000013ff097219 */ /* 0x000fe40000011609 */
[----:B------:R-:W-:Y:S01]  /*4680*/  SEL R0, R16, R0, !P0 ;  /* 0x0000000010007207 */ /* 0x000fe20004000000 */
[----:B------:R-:W-:Y:S01]  /*4690*/  IMAD.HI.U32 R12, R11, R18, RZ ;  /* 0x000000120b0c7227 */ /* 0x000fe200078e00ff */
[----:B------:R-:W-:Y:S03]  /*46a0*/  SEL R9, R30, R9, !P4 ;  /* 0x000000091e097207 */ /* 0x000fe60006000000 */
[-C--:B------:R-:W-:Y:S01]  /*46b0*/  IMAD.HI.U32 R8, R0, R4.reuse, RZ ;  /* 0x0000000400087227 */ /* 0x080fe200078e00ff */
[----:B------:R-:W-:Y:S03]  /*46c0*/  SHF.R.U32.HI R12, RZ, R19, R12 ;  /* 0x00000013ff0c7219 */ /* 0x000fe6000001160c */
[----:B------:R-:W-:Y:S01]  /*46d0*/  IMAD.HI.U32 R2, R9, R4, RZ ;  /* 0x0000000409027227 */ /* 0x000fe200078e00ff */
[----:B------:R-:W-:Y:S02]  /*46e0*/  @P2 SHF.R.U32.HI R0, RZ, R5, R8 ;  /* 0x00000005ff002219 */ /* 0x000fe40000011608 */
[----:B------:R-:W-:Y:S02]  /*46f0*/  SHF.R.U32.HI R8, RZ, R15, R13 ;  /* 0x0000000fff087219 */ /* 0x000fe4000001160d */
[----:B------:R-:W-:Y:S01]  /*4700*/  @P2 SHF.R.U32.HI R9, RZ, R5, R2 ;  /* 0x00000005ff092219 */ /* 0x000fe20000011602 */
[----:B------:R-:W-:Y:S01]  /*4710*/  IMAD R0, R40, R0, RZ ;  /* 0x0000000028007224 */ /* 0x000fe200078e02ff */
[----:B------:R-:W-:Y:S02]  /*4720*/  SEL R8, R10, R8, !P0 ;  /* 0x000000080a087207 */ /* 0x000fe40004000000 */
[----:B------:R-:W-:Y:S01]  /*4730*/  SEL R2, R11, R12, !P4 ;  /* 0x0000000c0b027207 */ /* 0x000fe20006000000 */
[----:B------:R-:W-:Y:S01]  /*4740*/  IMAD R12, R40, R9, RZ ;  /* 0x00000009280c7224 */ /* 0x000fe200078e02ff */
[C---:B------:R-:W-:Y:S01]  /*4750*/  ISETP.GE.AND P0, PT, R8.reuse, R0, PT ;  /* 0x000000000800720c */ /* 0x040fe20003f06270 */
[----:B------:R-:W-:Y:S03]  /*4760*/  IMAD.HI.U32 R0, R8, R4, RZ ;  /* 0x0000000408007227 */ /* 0x000fe600078e00ff */
[----:B------:R-:W-:Y:S02]  /*4770*/  ISETP.GE.OR P0, PT, R2, R12, P0 ;  /* 0x0000000c0200720c */ /* 0x000fe40000706670 */
[-C--:B------:R-:W-:Y:S04]  /*4780*/  SHF.R.U32.HI R0, RZ, R5.reuse, R0 ;  /* 0x00000005ff007219 */ /* 0x080fe80000011600 */
[----:B------:R-:W-:Y:S05]  /*4790*/  SEL R13, R8, R0, !P2 ;  /* 0x00000000080d7207 */ /* 0x000fea0005000000 */
[----:B------:R-:W-:Y:S02]  /*47a0*/  IMAD.MOV R12, RZ, RZ, -R13 ;  /* 0x000000ffff0c7224 */ /* 0x000fe400078e0a0d */
[----:B------:R-:W-:Y:S04]  /*47b0*/  @!P0 IMAD.HI.U32 R0, R2, R4, RZ ;  /* 0x0000000402008227 */ /* 0x000fe800078e00ff */
[----:B------:R-:W-:Y:S01]  /*47c0*/  IMAD R12, R40, R12, R8 ;  /* 0x0000000c280c7224 */ /* 0x000fe200078e0208 */
[----:B------:R-:W-:Y:S04]  /*47d0*/  @!P0 SHF.R.U32.HI R0, RZ, R5, R0 ;  /* 0x00000005ff008219 */ /* 0x000fe80000011600 */
[----:B------:R-:W-:Y:S04]  /*47e0*/  @!P0 SEL R0, R2, R0, !P2 ;  /* 0x0000000002008207 */ /* 0x000fe80005000000 */
[----:B------:R-:W-:Y:S01]  /*47f0*/  @!P0 IADD3 R13, PT, PT, R13, -R0, RZ ;  /* 0x800000000d0d8210 */ /* 0x000fe20007ffe0ff */
[----:B------:R-:W-:Y:S01]  /*4800*/  @!P0 IMAD R0, R9, R12, R0 ;  /* 0x0000000c09008224 */ /* 0x000fe200078e0200 */
[----:B------:R-:W-:Y:S01]  /*4810*/  IADD3 R9, PT, PT, -R8, RZ, RZ ;  /* 0x000000ff08097210 */ /* 0x000fe20007ffe1ff */
[--C-:B------:R-:W-:Y:S02]  /*4820*/  IMAD.MOV R12, RZ, RZ, -R2.reuse ;  /* 0x000000ffff0c7224 */ /* 0x100fe400078e0a02 */
[----:B------:R-:W-:Y:S02]  /*4830*/  @!P0 IMAD R8, R13, R40, R2 ;  /* 0x000000280d088224 */ /* 0x000fe400078e0202 */
[----:B------:R-:W-:Y:S02]  /*4840*/  @!P0 IMAD.MOV.U32 R2, RZ, RZ, R0 ;  /* 0x000000ffff028224 */ /* 0x000fe400078e0000 */
[----:B------:R-:W-:Y:S02]  /*4850*/  IMAD R11, R3, R12, R11 ;  /* 0x0000000c030b7224 */ /* 0x000fe400078e020b */
[----:B------:R-:W-:Y:S02]  /*4860*/  IMAD R10, R6, R9, R10 ;  /* 0x00000009060a7224 */ /* 0x000fe400078e020a */
[----:B------:R-:W-:Y:S02]  /*4870*/  IMAD R11, R2, R3, R11 ;  /* 0x00000003020b7224 */ /* 0x000fe400078e020b */
[----:B------:R-:W-:Y:S02]  /*4880*/  IMAD R10, R8, R6, R10 ;  /* 0x00000006080a7224 */ /* 0x000fe400078e020a */
.L_x_75:
[----:B------:R-:W-:Y:S05]  /*4890*/  BRA.U UP1, `(.L_x_76) ;  /* 0x0000000101107547 */ /* 0x000fea000b800000 */
[----:B--2---:R-:W-:Y:S04]  /*48a0*/  MOV R2, UR6 ;  /* 0x0000000600027c02 */ /* 0x004fe80008000f00 */
[----:B------:R-:W-:Y:S04]  /*48b0*/  SHF.L.U32 R2, R2, 0x1f, RZ ;  /* 0x0000001f02027819 */ /* 0x000fe800000006ff */
[----:B------:R-:W1:Y:S02]  /*48c0*/  SYNCS.PHASECHK.TRANS64.TRYWAIT P0, [UR22+0x138], R2 ;  /* 0x00013802ff0075a7 */ /* 0x000e640008001116 */
[----:B-1----:R-:W-:Y:S05]  /*48d0*/  @!P0 BRA `(.L_x_77) ;  /* 0x0000003c00688947 */ /* 0x002fea0003800000 */
.L_x_76:
[----:B------:R-:W-:Y:S02]  /*48e0*/  R2UR UR18, R14 ;  /* 0x000000000e1272ca */ /* 0x000fe400000e0000 */
[----:B------:R-:W-:Y:S02]  /*48f0*/  ISETP.NE.U32.AND P0, PT, RZ, UR4, PT ;  /* 0x00000004ff007c0c */ /* 0x000fe4000bf05070 */
[----:B------:R-:W-:Y:S02]  /*4900*/  SHF.L.U32 R14, R32, 0x1f, RZ ;  /* 0x0000001f200e7819 */ /* 0x000fe400000006ff */
[----:B------:R-:W-:Y:S07]  /*4910*/  ISETP.NE.AND.EX P0, PT, RZ, UR5, PT, P0 ;  /* 0x00000005ff007c0c */ /* 0x000fee000bf05300 */
[----:B------:R-:W-:Y:S01]  /*4920*/  USHF.L.U32 UR18, UR18, 0x7, URZ ;  /* 0x0000000712127899 */ /* 0x000fe200080006ff */
[----:B------:R-:W-:Y:S11]  /*4930*/  BRA.U !UP5, `(.L_x_78) ;  /* 0x000000010d347547 */ /* 0x000ff6000b800000 */
[----:B------:R-:W-:Y:S01]  /*4940*/  UPLOP3.LUT UP0, UPT, UPT, UPT, UP4, 0x80, 0x8 ;  /* 0x000000000008789c */ /* 0x000fe20003f0f040 */
[----:B-12---:R-:W-:Y:S02]  /*4950*/  HFMA2 R0, -RZ, RZ, 0, 5.9604644775390625e-08 ;  /* 0x00000001ff007431 */ /* 0x006fe400000001ff */
[----:B------:R-:W-:Y:S03]  /*4960*/  IMAD.MOV.U32 R102, RZ, RZ, 0x1 ;  /* 0x00000001ff667424 */ /* 0x000fe600078e00ff */
[----:B------:R-:W-:Y:S05]  /*4970*/  PLOP3.LUT P2, PT, PT, PT, UP0, 0x80, 0x8 ;  /* 0x000000000008781c */ /* 0x000fea0003f4f008 */
[----:B------:R-:W1:Y:S01]  /*4980*/  @UP0 LDCU.64 UR10, c[0x0][0x888] ;  /* 0x00011100ff0a07ac */ /* 0x000e620008000a00 */
[----:B------:R-:W-:Y:S07]  /*4990*/  @UP0 UIMAD UR8, UR56, UR4, URZ ;  /* 0x00000004380802a4 */ /* 0x000fee000f8e02ff */
[----:B------:R-:W-:Y:S01]  /*49a0*/  @!P2 PRMT R102, R0, 0x7610, R102 ;  /* 0x000076100066a816 */ /* 0x000fe20000000066 */
[----:B-1----:R-:W-:Y:S03]  /*49b0*/  @UP0 UIMAD.WIDE UR10, UR8, 0x4, UR10 ;  /* 0x00000004080a08a5 */ /* 0x002fe6000f8e020a */
[----:B------:R-:W1:Y:S03]  /*49c0*/  @!UP0 LDCU UR8, c[0x0][0x880] ;  /* 0x00011000ff0887ac */ /* 0x000e660008000800 */
[----:B------:R-:W-:Y:S01]  /*49d0*/  IMAD.U32 R8, RZ, RZ, UR10 ;  /* 0x0000000aff087e24 */ /* 0x000fe2000f8e00ff */
[----:B------:R-:W-:Y:S05]  /*49e0*/  MOV R9, UR11 ;  /* 0x0000000b00097c02 */ /* 0x000fea0008000f00 */
[----:B-----5:R3:W5:Y:S02]  /*49f0*/  @P2 LDG.E R49, desc[UR48][R8.64] ;  /* 0x0000003008312981 */ /* 0x020764000c1e1900 */
[----:B-1-3--:R-:W-:Y:S07]  /*4a00*/  @!P2 IMAD.U32 R49, RZ, RZ, UR8 ;  /* 0x00000008ff31ae24 */ /* 0x00afee000f8e00ff */
.L_x_78:
[----:B-----5:R-:W-:Y:S01]  /*4a10*/  @!P0 FSETP.EQ.AND P4, PT, R49, RZ, PT ;  /* 0x000000ff3100820b */ /* 0x020fe20003f82000 */
[----:B------:R-:W-:Y:S01]  /*4a20*/  @!UPT UIADD3 URZ, UPT, UPT, URZ, URZ, URZ ;  /* 0x000000fffffff290 */ /* 0x000fe2000fffe0ff */
[----:B------:R-:W-:Y:S11]  /*4a30*/  @!P0 BRA `(.L_x_79) ;  /* 0x0000000000148947 */ /* 0x000ff60003800000 */
[----:B------:R-:W-:Y:S02]  /*4a40*/  LOP3.LUT P0, RZ, R102, 0xff, RZ, 0xc0, !PT ;  /* 0x000000ff66ff7812 */ /* 0x000fe4000780c0ff */
[----:B------:R-:W-:Y:S04]  /*4a50*/  PLOP3.LUT P4, PT, PT, PT, UP0, 0x80, 0x8 ;  /* 0x000000000008781c */ /* 0x000fe80003f8f008 */
[----:B------:R-:W-:Y:S07]  /*4a60*/  PLOP3.LUT P4, PT, P4, PT, PT, 0x8, 0x80 ;  /* 0x000000000080781c */ /* 0x000fee000278e170 */
[----:B------:R-:W-:Y:S11]  /*4a70*/  @P0 FSETP.EQ.AND P4, PT, R49, RZ, PT ;  /* 0x000000ff3100020b */ /* 0x000ff60003f82000 */
[----:B------:R-:W-:Y:S02]  /*4a80*/  @!UPT UIADD3 URZ, UPT, UPT, URZ, URZ, URZ ;  /* 0x000000fffffff290 */ /* 0x000fe4000fffe0ff */
.L_x_79:
[----:B------:R-:W-:Y:S01]  /*4a90*/  ISETP.NE.AND P0, PT, R22, 0x1, PT ;  /* 0x000000011600780c */ /* 0x000fe20003f05270 */
[----:B------:R-:W3:Y:S01]  /*4aa0*/  SYNCS.PHASECHK.TRANS64.TRYWAIT P2, [UR22+0x120], R14 ;  /* 0x0001200eff0075a7 */ /* 0x000ee20008041116 */
[----:B------:R-:W-:Y:S04]  /*4ab0*/  IMAD.SHL.U32 R17, R17, 0x40, RZ ;  /* 0x0000004011117824 */ /* 0x000fe800078e00ff */
[C---:B------:R-:W-:Y:S01]  /*4ac0*/  IMAD.HI.U32 R8, R17.reuse, R23, RZ ;  /* 0x0000001711087227 */ /* 0x040fe200078e00ff */
[C---:B------:R-:W-:Y:S04]  /*4ad0*/  R2UR UR19, R17.reuse ;  /* 0x00000000111372ca */ /* 0x040fe800000e0000 */
[----:B------:R-:W-:Y:S04]  /*4ae0*/  SHF.R.U32.HI R8, RZ, R28, R8 ;  /* 0x0000001cff087219 */ /* 0x000fe80000011608 */
[----:B------:R-:W-:Y:S02]  /*4af0*/  SEL R8, R17, R8, !P0 ;  /* 0x0000000811087207 */ /* 0x000fe40004000000 */
[----:B------:R-:W-:Y:S02]  /*4b00*/  ELECT P0, URZ, PT ;  /* 0x0000000000ff782f */ /* 0x000fe40003800000 */
[C---:B------:R-:W-:Y:S01]  /*4b10*/  R2UR UR8, R8.reuse ;  /* 0x00000000080872ca */ /* 0x040fe200000e0000 */
[C---:B-12---:R-:W-:Y:S01]  /*4b20*/  IMAD.HI.U32 R0, R8.reuse, R20, RZ ;  /* 0x0000001408007227 */ /* 0x046fe200078e00ff */
[----:B------:R-:W-:Y:S02]  /*4b30*/  PLOP3.LUT P4, PT, P4, P0, PT, 0xf2, 0x2f ;  /* 0x00000000002f781c */ /* 0x000fe40002781e72 */
[----:B------:R-:W-:Y:S01]  /*4b40*/  R2UR UR20, R8 ;  /* 0x00000000081472ca */ /* 0x000fe200000e0000 */
[----:B------:R-:W-:Y:S01]  /*4b50*/  IMAD.MOV R2, RZ, RZ, -R8 ;  /* 0x000000ffff027224 */ /* 0x000fe200078e0a08 */
[----:B------:R-:W-:Y:S04]  /*4b60*/  SHF.R.U32.HI R0, RZ, R21, R0 ;  /* 0x00000015ff007219 */ /* 0x000fe80000011600 */
[----:B------:R-:W-:Y:S02]  /*4b70*/  R2UR UR21, R0 ;  /* 0x00000000001572ca */ /* 0x000fe400000e0000 */
[----:B------:R-:W-:Y:S03]  /*4b80*/  R2UR UR9, R2 ;  /* 0x00000000020972ca */ /* 0x000fe600000e0000 */
[----:B----4-:R-:W-:Y:S05]  /*4b90*/  @!P4 IADD3 R8, P0, PT, R34, 0x580, RZ ;  /* 0x000005802208c810 */ /* 0x010fea0007f1e0ff */
[----:B------:R-:W-:Y:S03]  /*4ba0*/  @!P4 IMAD.X R2, RZ, RZ, R35, P0 ;  /* 0x000000ffff02c224 */ /* 0x000fe600000e0623 */
[----:B------:R-:W-:Y:S02]  /*4bb0*/  USEL UR21, UR8, UR21, !UP3 ;  /* 0x0000001508157287 */ /* 0x000fe4000d800000 */
[----:B------:R-:W-:Y:S04]  /*4bc0*/  UIMAD UR19, UR14, UR9, UR19 ;  /* 0x000000090e1372a4 */ /* 0x000fe8000f8e0213 */
[----:B------:R-:W-:Y:S05]  /*4bd0*/  IMAD R0, RZ, RZ, -UR21 ;  /* 0x80000015ff007e24 */ /* 0x000fea000f8e02ff */
[----:B------:R-:W-:Y:S11]  /*4be0*/  R2UR UR8, R0 ;  /* 0x00000000000872ca */ /* 0x000ff600000e0000 */
[----:B------:R-:W-:Y:S02]  /*4bf0*/  @!UPT UIADD3 URZ, UPT, UPT, URZ, URZ, URZ ;  /* 0x000000fffffff290 */ /* 0x000fe4000fffe0ff */
[----:B------:R-:W-:Y:S01]  /*4c00*/  UIMAD UR20, UR7, UR8, UR20 ;  /* 0x00000008071472a4 */ /* 0x000fe2000f8e0214 */
[----:B---3--:R-:W-:Y:S11]  /*4c10*/  @!P2 BRA `(.L_x_80) ;  /* 0x0000003800b0a947 */ /* 0x008ff60003800000 */
.L_x_165:
[----:B------:R-:W2:Y:S01]  /*4c20*/  LDC.64 R12, c[0x0][0xb18] ;  /* 0x0002c600ff0c7b82 */ /* 0x000ea20000000a00 */
[----:B------:R-:W-:Y:S01]  /*4c30*/  @!P4 R2UR UR9, R2 ;  /* 0x000000000209c2ca */ /* 0x000fe200000e0000 */
[----:B------:R-:W-:Y:S01]  /*4c40*/  VOTEU.ALL UP2, P4 ;  /* 0x0000000000ff7886 */ /* 0x000fe20002040000 */
[----:B------:R-:W-:Y:S01]  /*4c50*/  @!P4 R2UR UR8, R8 ;  /* 0x000000000808c2ca */ /* 0x000fe200000e0000 */
[----:B------:R-:W-:Y:S01]  /*4c60*/  VOTEU.ALL UP1, P4 ;  /* 0x0000000000ff7886 */ /* 0x000fe20002020000 */
[----:B-1----:R-:W-:Y:S03]  /*4c70*/  @!P4 IMAD.MOV.U32 R0, RZ, RZ, 0x1000 ;  /* 0x00001000ff00c424 */ /* 0x002fe600078e00ff */
[----:B------:R-:W1:Y:S01]  /*4c80*/  @!P1 LDC R2, c[0x0][0xb0c] ;  /* 0x0002c300ff029b82 */ /* 0x000e620000000800 */
[----:B------:R-:W-:Y:S01]  /*4c90*/  @!UP2 UIADD3 UR16, UPT, UPT, UR22, 0x200, URZ ;  /* 0x000002001610a890 */ /* 0x000fe2000fffe0ff */
[----:B------:R-:W-:Y:S04]  /*4ca0*/  @P3 SHF.R.U32.HI R24, RZ, 0x10, R25 ;  /* 0x00000010ff183819 */ /* 0x000fe80000011619 */
[----:B------:R-:W-:Y:S01]  /*4cb0*/  @P3 R2UR UR56, R24 ;  /* 0x00000000183832ca */ /* 0x000fe200000e0000 */
[----:B------:R-:W-:Y:S01]  /*4cc0*/  IMAD.U32 R9, RZ, RZ, UR9 ;  /* 0x00000009ff097e24 */ /* 0x000fe2000f8e00ff */
[----:B------:R-:W-:Y:S01]  /*4cd0*/  @!UP2 UPRMT UR9, URZ, 0x40, URZ ;  /* 0x00000040ff09a896 */ /* 0x000fe200080000ff */
[----:B------:R-:W-:Y:S03]  /*4ce0*/  IMAD.U32 R8, RZ, RZ, UR8 ;  /* 0x00000008ff087e24 */ /* 0x000fe6000f8e00ff */
[----:B------:R-:W-:Y:S01]  /*4cf0*/  @!P4 R2UR UR11, R9 ;  /* 0x00000000090bc2ca */ /* 0x000fe200000e0000 */
[----:B------:R-:W-:Y:S01]  /*4d00*/  @!UP2 UPRMT UR8, UR9, 0x5410, URZ ;  /* 0x000054100908a896 */ /* 0x000fe200080000ff */
[----:B------:R-:W-:Y:S02]  /*4d10*/  @!P4 R2UR UR10, R8 ;  /* 0x00000000080ac2ca */ /* 0x000fe400000e0000 */
[----:B------:R-:W3:Y:S11]  /*4d20*/  LDC.64 R8, c[0x0][0xb10] ;  /* 0x0002c400ff087b82 */ /* 0x000ef60000000a00 */
[----:B------:R4:W-:Y:S01]  /*4d30*/  @!UP1 UTMALDG.4D.IM2COL [UR16], [UR10], UR8 ;  /* 0x000000100a0093b4 */ /* 0x0009e20008058008 */
[----:B------:R5:W-:Y:S01]  /*4d40*/  @!P4 SYNCS.ARRIVE.TRANS64.RED.A0TR RZ, [UR22+0x110], R0 ;  /* 0x00011000ffffc9a7 */ /* 0x000be20008300416 */
[C---:B---3--:R-:W-:Y:S01]  /*4d50*/  @!P1 IMAD.HI.U32 R8, R11.reuse, R8, RZ ;  /* 0x000000080b089227 */ /* 0x048fe200078e00ff */
[----:B--2---:R-:W-:Y:S02]  /*4d60*/  @!P1 ISETP.NE.AND P0, PT, R12, 0x1, PT ;  /* 0x000000010c00980c */ /* 0x004fe40003f05270 */
[----:B-1----:R-:W-:Y:S01]  /*4d70*/  @!P1 ISETP.NE.AND P2, PT, R2, 0x1, PT ;  /* 0x000000010200980c */ /* 0x002fe20003f45270 */
[----:B------:R-:W-:Y:S01]  /*4d80*/  SYNCS.ARRIVE.TRANS64.RED.A1T0 RZ, [UR45], RZ ;  /* 0x000000ffffff79a7 */ /* 0x000fe2000810042d */
[C---:B------:R-:W-:Y:S01]  /*4d90*/  @!P1 IMAD.HI.U32 R13, R10.reuse, R13, RZ ;  /* 0x0000000d0a0d9227 */ /* 0x040fe200078e00ff */
[----:B------:R-:W-:Y:S04]  /*4da0*/  @!P1 SHF.R.U32.HI R8, RZ, R9, R8 ;  /* 0x00000009ff089219 */ /* 0x000fe80000011608 */
[----:B------:R-:W-:Y:S01]  /*4db0*/  @!P1 SEL R8, R11, R8, !P2 ;  /* 0x000000080b089207 */ /* 0x000fe20005000000 */
[----:B------:R-:W1:Y:S01]  /*4dc0*/  SYNCS.PHASECHK.TRANS64.TRYWAIT P5, [UR22+0x128], R14 ;  /* 0x0001280eff0075a7 */ /* 0x000e6200080a1116 */
[----:B-----5:R-:W2:Y:S02]  /*4dd0*/  @!P1 LDC R0, c[0x0][0xb20] ;  /* 0x0002c800ff009b82 */ /* 0x020ea40000000800 */
[----:B--2---:R-:W-:Y:S04]  /*4de0*/  @!P1 SHF.R.U32.HI R0, RZ, R0, R13 ;  /* 0x00000000ff009219 */ /* 0x004fe8000001160d */
[----:B------:R-:W-:Y:S05]  /*4df0*/  @!P1 SEL R9, R10, R0, !P0 ;  /* 0x000000000a099207 */ /* 0x000fea0004000000 */
[----:B------:R-:W-:Y:S02]  /*4e00*/  @!P1 IMAD.IADD R0, R9, 0x1, -R8 ;  /* 0x0000000109009824 */ /* 0x000fe400078e0a08 */
[----:B------:R-:W-:Y:S02]  /*4e10*/  @!P1 IMAD.IADD R8, R8, 0x1, -R9 ;  /* 0x0000000108089824 */ /* 0x000fe400078e0a09 */
[----:B------:R-:W-:Y:S02]  /*4e20*/  @!P1 IMAD R11, R0, R2, R11 ;  /* 0x00000002000b9224 */ /* 0x000fe400078e020b */
[----:B------:R-:W-:Y:S01]  /*4e30*/  @!P1 IMAD R10, R8, R12, R10 ;  /* 0x0000000c080a9224 */ /* 0x000fe200078e020a */
[----:B-1--4-:R-:W-:Y:S06]  /*4e40*/  @!P5 BRA `(.L_x_81) ;  /* 0x00000038003cd947 */ /* 0x012fec0003800000 */
.L_x_167:
[----:B------:R-:W-:Y:S01]  /*4e50*/  @!P4 IADD3 R2, P0, PT, R34, 0x580, RZ ;  /* 0x000005802202c810 */ /* 0x000fe20007f1e0ff */
[----:B------:R-:W-:Y:S01]  /*4e60*/  VOTEU.ALL UP2, P4 ;  /* 0x0000000000ff7886 */ /* 0x000fe20002040000 */
[----:B------:R-:W-:Y:S01]  /*4e70*/  VOTEU.ALL UP1, P4 ;  /* 0x0000000000ff7886 */ /* 0x000fe20002020000 */
[----:B------:R-:W-:Y:S01]  /*4e80*/  UMOV UR11, UR19 ;  /* 0x00000013000b7c82 */ /* 0x000fe20008000000 */
[----:B------:R-:W-:Y:S01]  /*4e90*/  @!P4 R2UR UR9, R2 ;  /* 0x000000000209c2ca */ /* 0x000fe200000e0000 */
[----:B-1----:R-:W-:Y:S01]  /*4ea0*/  @!P4 IMAD.X R0, RZ, RZ, R35, P0 ;  /* 0x000000ffff00c224 */ /* 0x002fe200000e0623 */
[----:B------:R-:W-:Y:S01]  /*4eb0*/  @!UP2 UPRMT UR16, URZ, 0x40, URZ ;  /* 0x00000040ff10a896 */ /* 0x000fe200080000ff */
[----:B------:R-:W-:Y:S01]  /*4ec0*/  LOP3.LUT R32, R32, 0x1, RZ, 0x3c, !PT ;  /* 0x0000000120207812 */ /* 0x000fe200078e3cff */
[----:B------:R-:W-:Y:S01]  /*4ed0*/  @!UP2 UIADD3 UR10, UPT, UPT, UR18, 0x40, URZ ;  /* 0x00000040120aa890 */ /* 0x000fe2000fffe0ff */
[----:B------:R-:W-:Y:S01]  /*4ee0*/  LOP3.LUT R31, R31, 0x1, RZ, 0x3c, !PT ;  /* 0x000000011f1f7812 */ /* 0x000fe200078e3cff */
[----:B------:R-:W-:Y:S01]  /*4ef0*/  @!UP2 UPRMT UR18, UR16, 0x5410, URZ ;  /* 0x000054101012a896 */ /* 0x000fe200080000ff */
[----:B------:R-:W-:Y:S01]  /*4f00*/  @!P4 R2UR UR8, R0 ;  /* 0x000000000008c2ca */ /* 0x000fe200000e0000 */
[----:B------:R-:W-:Y:S01]  /*4f10*/  UMOV UR12, UR20 ;  /* 0x00000014000c7c82 */ /* 0x000fe20008000000 */
[----:B------:R-:W-:Y:S01]  /*4f20*/  UMOV UR13, UR21 ;  /* 0x00000015000d7c82 */ /* 0x000fe20008000000 */
[----:B------:R-:W-:Y:S02]  /*4f30*/  IMAD.IADD R14, R10, 0x1, R100 ;  /* 0x000000010a0e7824 */ /* 0x000fe400078e0264 */
[----:B------:R-:W-:Y:S02]  /*4f40*/  IMAD.IADD R17, R11, 0x1, R101 ;  /* 0x000000010b117824 */ /* 0x000fe400078e0265 */
[----:B------:R-:W-:Y:S01]  /*4f50*/  IMAD.U32 R8, RZ, RZ, UR9 ;  /* 0x00000009ff087e24 */ /* 0x000fe2000f8e00ff */
[----:B------:R-:W-:Y:S04]  /*4f60*/  @!UP2 UIADD3 UR9, UPT, UPT, UR22, 0x118, URZ ;  /* 0x000001181609a890 */ /* 0x000fe8000fffe0ff */
[----:B------:R-:W-:Y:S01]  /*4f70*/  @!P4 R2UR UR24, R8 ;  /* 0x000000000818c2ca */ /* 0x000fe200000e0000 */
[----:B------:R-:W-:Y:S01]  /*4f80*/  IMAD.U32 R9, RZ, RZ, UR8 ;  /* 0x00000008ff097e24 */ /* 0x000fe2000f8e00ff */
[----:B------:R-:W-:Y:S04]  /*4f90*/  @!UP2 UIADD3 UR8, UPT, UPT, UR22, 0x1200, URZ ;  /* 0x000012001608a890 */ /* 0x000fe8000fffe0ff */
[----:B------:R-:W-:Y:S11]  /*4fa0*/  @!P4 R2UR UR25, R9 ;  /* 0x000000000919c2ca */ /* 0x000ff600000e0000 */
[----:B------:R-:W-:Y:S02]  /*4fb0*/  @!UPT UIADD3 URZ, UPT, UPT, URZ, URZ, URZ ;  /* 0x000000fffffff290 */ /* 0x000fe4000fffe0ff */
[----:B------:R2:W-:Y:S01]  /*4fc0*/  @!UP1 UTMALDG.4D.IM2COL [UR8], [UR24], UR18 ;  /* 0x00000008180093b4 */ /* 0x0005e20008058012 */
[----:B------:R2:W-:Y:S01]  /*4fd0*/  @!P4 SYNCS.ARRIVE.TRANS64.RED.A0TR RZ, [UR22+0x118], R29 ;  /* 0x0001181dffffc9a7 */ /* 0x0005e20008300416 */
[----:B------:R-:W-:Y:S01]  /*4fe0*/  UPLOP3.LUT UP1, UPT, UPT, UPT, UPT, 0x80, 0x8 ;  /* 0x000000000008789c */ /* 0x000fe20003f2f070 */
[----:B------:R-:W-:Y:S01]  /*4ff0*/  SYNCS.ARRIVE.TRANS64.RED.A1T0 RZ, [UR23], RZ ;  /* 0x000000ffffff79a7 */ /* 0x000fe20008100417 */
[----:B------:R-:W-:Y:S09]  /*5000*/  @P3 BRA `(.L_x_82) ;  /* 0xfffffff400383947 */ /* 0x000ff2000383ffff */
[----:B------:R-:W-:-:S04]  /*5010*/  SHF.L.U32 R2, R32, 0x1f, RZ ;  /* 0x0000001f20027819 */ /* 0x000fc800000006ff */
[----:B------:R-:W1:Y:S02]  /*5020*/  SYNCS.PHASECHK.TRANS64.TRYWAIT P0, [UR22+0x120], R2 ;  /* 0x00012002ff0075a7 */ /* 0x000e640008001116 */
[----:B-1----:R-:W-:Y:S05]  /*5030*/  @!P0 BRA `(.L_x_83) ;  /* 0x0000003400d88947 */ /* 0x002fea0003800000 */
.L_x_169:
[----:B-1----:R-:W-:-:S07]  /*5040*/  MOV R0, UR22 ;  /* 0x0000001600007c02 */ /* 0x002fce0008000f00 */
.L_x_84:
[----:B-1----:R-:W-:-:S04]  /*5050*/  SHF.L.U32 R2, R32, 0x1f, RZ ;  /* 0x0000001f20027819 */ /* 0x002fc800000006ff */
[----:B------:R1:W3:Y:S03]  /*5060*/  SYNCS.PHASECHK.TRANS64.TRYWAIT P0, [R0+URZ+0x128], R2 ;  /* 0x00012802000075a7 */ /* 0x0002e600080011ff */
[----:B---3--:R-:W-:Y:S05]  /*5070*/  @!P0 NANOSLEEP.SYNCS 0x989680 ;  /* 0x009896800000895d */ /* 0x008fea0003900000 */
[----:B------:R-:W3:Y:S02]  /*5080*/  @!P0 SYNCS.PHASECHK.TRANS64 P0, [R0+URZ+0x128], R2 ;  /* 0x00012802000085a7 */ /* 0x000ee400080010ff */
[----:B--23--:R-:W-:Y:S05]  /*5090*/  @P0 EXIT ;  /* 0x000000000000094d */ /* 0x00cfea0003800000 */
[----:B------:R-:W-:Y:S05]  /*50a0*/  BRA `(.L_x_84) ;  /* 0xfffffffc00e87947 */ /* 0x000fea000383ffff */
.L_x_73:
[----:B------:R-:W-:-:S06]  /*50b0*/  UISETP.GE.AND UP1, UPT, UR8, 0x4, UPT ;  /* 0x000000040800788c */ /* 0x000fcc000bf26270 */
[----:B------:R-:W-:-:S13]  /*50c0*/  PLOP3.LUT P0, PT, PT, PT, UP1, 0x80, 0x8 ;  /* 0x000000000008781c */ /* 0x000fda0003f0f018 */
[----:B------:R-:W-:Y:S05]  /*50d0*/  @!P0 EXIT ;  /* 0x000000000000894d */ /* 0x000fea0003800000 */
[----:B------:R-:W-:Y:S01]  /*50e0*/  BAR.SYNC.DEFER_BLOCKING 0x6, 0xa0 ;  /* 0x0182800000007b1d */ /* 0x000fe20000010000 */
[C---:B------:R-:W-:Y:S01]  /*50f0*/  IMAD.SHL.U32 R4, R111.reuse, 0x40, RZ ;  /* 0x000000406f047824 */ /* 0x040fe200078e00ff */
[C---:B------:R-:W-:Y:S01]  /*5100*/  LOP3.LUT R112, R111.reuse, 0x60, RZ, 0xc0, !PT ;  /* 0x000000606f707812 */ /* 0x040fe200078ec0ff */
[C---:B------:R-:W-:Y:S01]  /*5110*/  IMAD.SHL.U32 R110, R111.reuse, 0x20, RZ ;  /* 0x000000206f6e7824 */ /* 0x040fe200078e00ff */
[----:B------:R-:W-:Y:S01]  /*5120*/  CS2R R108, SRZ ;  /* 0x00000000006c7805 */ /* 0x000fe2000001ff00 */
[C---:B------:R-:W-:Y:S01]  /*5130*/  IMAD.SHL.U32 R5, R111.reuse, 0x2, RZ ;  /* 0x000000026f057824 */ /* 0x040fe200078e00ff */
[----:B------:R-:W-:Y:S02]  /*5140*/  UMOV UR51, 0x400 ;  /* 0x0000040000337882 */ /* 0x000fe40000000000 */
[----:B------:R-:W1:Y:S01]  /*5150*/  LDC R105, c[0x0][0x370] ;  /* 0x0000dc00ff697b82 */ /* 0x000e620000000800 */
[----:B------:R-:W-:Y:S01]  /*5160*/  ULEA UR51, UR45, UR51, 0x18 ;  /* 0x000000332d337291 */ /* 0x000fe2000f8ec0ff */
[----:B------:R-:W-:Y:S01]  /*5170*/  LOP3.LUT R0, R4, 0x180, RZ, 0xc0, !PT ;  /* 0x0000018004007812 */ /* 0x000fe200078ec0ff */
[C---:B------:R-:W-:Y:S01]  /*5180*/  IMAD.U32 R46, R111.reuse, 0x10000, RZ ;  /* 0x000100006f2e7824 */ /* 0x040fe200078e00ff */
[----:B------:R-:W-:Y:S01]  /*5190*/  LOP3.LUT R110, R110, 0xc00, RZ, 0xc0, !PT ;  /* 0x00000c006e6e7812 */ /* 0x000fe200078ec0ff */
[----:B------:R-:W-:Y:S01]  /*51a0*/  UIADD3 UR4, UPT, UPT, UR51, 0x2200, URZ ;  /* 0x0000220033047890 */ /* 0x000fe2000fffe0ff */
[----:B------:R-:W-:Y:S01]  /*51b0*/  LOP3.LUT R5, R0, 0x20, R5, 0xf8, !PT ;  /* 0x0000002000057812 */ /* 0x000fe200078ef805 */
[C---:B------:R-:W-:Y:S01]  /*51c0*/  IMAD.SHL.U32 R0, R111.reuse, 0x8, RZ ;  /* 0x000000086f007824 */ /* 0x040fe200078e00ff */
[----:B------:R-:W2:Y:S01]  /*51d0*/  LDC R42, c[0x0][0xb0c] ;  /* 0x0002c300ff2a7b82 */ /* 0x000ea20000000800 */
[----:B------:R-:W-:Y:S01]  /*51e0*/  LOP3.LUT R110, R110, 0x40, R4, 0xf8, !PT ;  /* 0x000000406e6e7812 */ /* 0x000fe200078ef804 */
[----:B------:R-:W-:Y:S01]  /*51f0*/  IMAD.MOV.U32 R45, RZ, RZ, RZ ;  /* 0x000000ffff2d7224 */ /* 0x000fe200078e00ff */
[----:B------:R-:W-:-:S02]  /*5200*/  LOP3.LUT R111, R111, 0x2, RZ, 0xc0, !PT ;  /* 0x000000026f6f7812 */ /* 0x000fc400078ec0ff */
[----:B------:R-:W-:Y:S02]  /*5210*/  CS2R R106, SRZ ;  /* 0x00000000006a7805 */ /* 0x000fe4000001ff00 */
[----:B------:R-:W-:Y:S01]  /*5220*/  LOP3.LUT R0, R5, 0x30, R0, 0x78, !PT ;  /* 0x0000003005007812 */ /* 0x000fe200078e7800 */
[----:B------:R-:W-:Y:S01]  /*5230*/  IMAD.U32 R115, RZ, RZ, UR4 ;  /* 0x00000004ff737e24 */ /* 0x000fe2000f8e00ff */
[----:B------:R-:W-:Y:S01]  /*5240*/  LOP3.LUT R110, R110, 0x200, R4, 0xf8, !PT ;  /* 0x000002006e6e7812 */ /* 0x000fe200078ef804 */
[----:B------:R-:W4:Y:S01]  /*5250*/  LDC R103, c[0x0][0xb20] ;  /* 0x0002c800ff677b82 */ /* 0x000f220000000800 */
[----:B------:R-:W3:Y:S01]  /*5260*/  LDS R2, [UR51+0x190] ;  /* 0x00019033ff027984 */ /* 0x000ee20008000800 */
[----:B------:R-:W-:Y:S01]  /*5270*/  LOP3.LUT R46, R46, 0x600000, RZ, 0xc0, !PT ;  /* 0x006000002e2e7812 */ /* 0x000fe200078ec0ff */
[----:B------:R-:W-:Y:S01]  /*5280*/  IMAD.MOV R114, RZ, RZ, -R111 ;  /* 0x000000ffff727224 */ /* 0x000fe200078e0a6f */
[----:B------:R-:W-:Y:S01]  /*5290*/  LOP3.LUT R110, R110, R0, RZ, 0xfc, !PT ;  /* 0x000000006e6e7212 */ /* 0x000fe200078efcff */
[----:B------:R-:W1:Y:S03]  /*52a0*/  LDCU.64 UR54, c[0x0][0x348] ;  /* 0x00006900ff3677ac */ /* 0x000e660008000a00 */
[----:B------:R-:W1:Y:S01]  /*52b0*/  LDC R41, c[0x0][0xb30] ;  /* 0x0002cc00ff297b82 */ /* 0x000e620000000800 */
[----:B------:R-:W1:Y:S01]  /*52c0*/  LDCU.64 UR36, c[0x0][0x888] ;  /* 0x00011100ff2477ac */ /* 0x000e620008000a00 */
[----:B------:R-:W1:Y:S06]  /*52d0*/  LDCU.64 UR38, c[0x0][0x890] ;  /* 0x00011200ff2677ac */ /* 0x000e6c0008000a00 */
[----:B------:R-:W1:Y:S01]  /*52e0*/  LDC.64 R94, c[0x0][0xb10] ;  /* 0x0002c400ff5e7b82 */ /* 0x000e620000000a00 */
[----:B------:R-:W1:Y:S01]  /*52f0*/  LDCU.64 UR46, c[0x0][0xa90] ;  /* 0x00015200ff2e77ac */ /* 0x000e620008000a00 */
[----:B------:R-:W-:-:S06]  /*5300*/  UIADD3 UR50, UPT, UPT, UR51, 0x200, URZ ;  /* 0x0000020033327890 */ /* 0x000fcc000fffe0ff */
[----:B------:R-:W1:Y:S08]  /*5310*/  LDC.64 R38, c[0x0][0xb18] ;  /* 0x0002c600ff267b82 */ /* 0x000e700000000a00 */
[----:B------:R-:W1:Y:S08]  /*5320*/  LDC.64 R36, c[0x0][0xb28] ;  /* 0x0002ca00ff247b82 */ /* 0x000e700000000a00 */
[----:B------:R-:W1:Y:S01]  /*5330*/  LDC.64 R92, c[0x0][0x8b0] ;  /* 0x00022c00ff5c7b82 */ /* 0x000e620000000a00 */
[C---:B---3--:R-:W-:Y:S01]  /*5340*/  VIADD R3, R2.reuse, 0x80 ;  /* 0x0000008002037836 */ /* 0x048fe20000000000 */
[----:B------:R-:W-:-:S04]  /*5350*/  LOP3.LUT R2, R2, 0xffff, RZ, 0xc0, !PT ;  /* 0x0000ffff02027812 */ /* 0x000fc800078ec0ff */
[----:B------:R-:W-:Y:S02]  /*5360*/  LOP3.LUT R3, R3, 0xffff, RZ, 0xc0, !PT ;  /* 0x0000ffff03037812 */ /* 0x000fe400078ec0ff */
[----:B------:R-:W3:Y:S03]  /*5370*/  LDC.64 R82, c[0x0][0x8a8] ;  /* 0x00022a00ff527b82 */ /* 0x000ee60000000a00 */
[----:B------:R1:W-:Y:S05]  /*5380*/  STL.64 [R1], R2 ;  /* 0x0000000201007387 */ /* 0x0003ea0000100a00 */
[----:B------:R-:W1:Y:S08]  /*5390*/  LDC.64 R98, c[0x0][0xa80] ;  /* 0x0002a000ff627b82 */ /* 0x000e700000000a00 */
[----:B------:R-:W1:Y:S08]  /*53a0*/  LDC.64 R96, c[0x0][0xa88] ;  /* 0x0002a200ff607b82 */ /* 0x000e700000000a00 */
[----:B--2-4-:R-:W1:Y:S02]  /*53b0*/  LDC R104, c[0x0][0x374] ;  /* 0x0000dd00ff687b82 */ /* 0x014e640000000800 */
.L_x_111:
[----:B-1----:R-:W-:Y:S04]  /*53c0*/  SHF.L.U32 R2, R108, 0x1f, RZ ;  /* 0x0000001f6c027819 */ /* 0x002fe800000006ff */
[----:B------:R-:W1:Y:S02]  /*53d0*/  SYNCS.PHASECHK.TRANS64.TRYWAIT P0, [UR51+0x140], R2 ;  /* 0x00014002ff0075a7 */ /* 0x000e640008001133 */
[----:B-1----:R-:W-:Y:S05]  /*53e0*/  @!P0 BRA `(.L_x_85) ;  /* 0x0000003400048947 */ /* 0x002fea0003800000 */
.L_x_171:
[----:B------:R-:W2:Y:S01]  /*53f0*/  LDC.64 R10, c[0x0][0xb10] ;  /* 0x0002c400ff0a7b82 */ /* 0x000ea20000000a00 */
[----:B------:R-:W4:Y:S01]  /*5400*/  LDS.128 R20, [UR51+0x180] ;  /* 0x00018033ff147984 */ /* 0x000f220008000c00 */
[----:B------:R-:W-:Y:S01]  /*5410*/  UIADD3 UR4, UPT, UPT, UR51, 0x148, URZ ;  /* 0x0000014833047890 */ /* 0x000fe2000fffe0ff */
[----:B-1----:R-:W-:Y:S01]  /*5420*/  IMAD R0, R45, 0x4, R1 ;  /* 0x000000042d007824 */ /* 0x002fe200078e0201 */
[----:B------:R-:W-:Y:S04]  /*5430*/  ISETP.NE.AND P1, PT, R41, 0x1, PT ;  /* 0x000000012900780c */ /* 0x000fe80003f25270 */
[----:B------:R-:W1:Y:S01]  /*5440*/  LDC.64 R8, c[0x0][0xb18] ;  /* 0x0002c600ff087b82 */ /* 0x000e620000000a00 */
[----:B------:R-:W-:Y:S01]  /*5450*/  UPRMT UR4, URZ, 0x654, UR4 ;  /* 0x00000654ff047896 */ /* 0x000fe20008000004 */
[----:B------:R-:W-:Y:S01]  /*5460*/  ISETP.GE.AND P0, PT, R40, 0x1, PT ;  /* 0x000000012800780c */ /* 0x000fe20003f06270 */
[----:B------:R-:W-:Y:S01]  /*5470*/  @!PT LDS RZ, [RZ] ;  /* 0x00000000fffff984 */ /* 0x000fe20000000800 */
[----:B------:R-:W-:Y:S01]  /*5480*/  @!PT LDS RZ, [RZ] ;  /* 0x00000000fffff984 */ /* 0x000fe20000000800 */
[----:B------:R-:W-:Y:S01]  /*5490*/  @!PT LDS RZ, [RZ] ;  /* 0x00000000fffff984 */ /* 0x000fe20000000800 */
[----:B------:R-:W-:Y:S01]  /*54a0*/  @!PT LDS RZ, [RZ] ;  /* 0x00000000fffff984 */ /* 0x000fe20000000800 */
[----:B------:R3:W-:Y:S06]  /*54b0*/  MEMBAR.ALL.CTA ;  /* 0x0000000000007992 */ /* 0x0007ec0000008000 */
[----:B---3--:R-:W3:Y:S01]  /*54c0*/  FENCE.VIEW.ASYNC.S ;  /* 0x00000000000073c6 */ /* 0x008ee20000000000 */
[----:B------:R-:W1:Y:S08]  /*54d0*/  @!P1 LDC R12, c[0x0][0xb20] ;  /* 0x0002c800ff0c9b82 */ /* 0x000e700000000800 */
[----:B------:R-:W1:Y:S01]  /*54e0*/  @!P1 LDC R7, c[0x0][0xb0c] ;  /* 0x0002c300ff079b82 */ /* 0x000e620000000800 */
[----:B---3--:R-:W-:Y:S01]  /*54f0*/  SYNCS.ARRIVE.TRANS64.RED.A1T0 RZ, [UR4], RZ ;  /* 0x000000ffffff79a7 */ /* 0x008fe20008100404 */
[----:B------:R3:W5:Y:S01]  /*5500*/  LDL R16, [R0] ;  /* 0x0000000000107983 */ /* 0x0007620000100800 */
[----:B----4-:R-:W-:Y:S04]  /*5510*/  LOP3.LUT P4, RZ, R22, 0x1, RZ, 0xc0, !PT ;  /* 0x0000000116ff7812 */ /* 0x010fe8000788c0ff */
[----:B------:R-:W-:Y:S09]  /*5520*/  P2R R116, PR, RZ, 0x10 ;  /* 0x00000010ff747803 */ /* 0x000ff20000000000 */
[----:B------:R-:W-:Y:S02]  /*5530*/  @P4 MOV R44, R20 ;  /* 0x00000014002c4202 */ /* 0x000fe40000000f00 */
[----:B------:R-:W-:Y:S01]  /*5540*/  @P4 LOP3.LUT R43, R21, 0xffff, RZ, 0xc0, !PT ;  /* 0x0000ffff152b4812 */ /* 0x000fe200078ec0ff */
[----:B--23--:R-:W-:Y:S06]  /*5550*/  @!P0 BRA `(.L_x_86) ;  /* 0x0000000000a48947 */ /* 0x00cfec0003800000 */
[----:B------:R-:W-:Y:S01]  /*5560*/  IMAD.HI.U32 R0, R104, R39, RZ ;  /* 0x0000002768007227 */ /* 0x000fe200078e00ff */
[----:B------:R-:W-:Y:S02]  /*5570*/  ISETP.NE.AND P0, PT, R38, 0x1, PT ;  /* 0x000000012600780c */ /* 0x000fe40003f05270 */
[----:B------:R-:W-:Y:S01]  /*5580*/  ISETP.NE.AND P2, PT, R40, 0x1, PT ;  /* 0x000000012800780c */ /* 0x000fe20003f45270 */
[----:B------:R-:W-:Y:S01]  /*5590*/  IMAD.HI.U32 R4, R105, R94, RZ ;  /* 0x0000005e69047227 */ /* 0x000fe200078e00ff */
[----:B------:R-:W-:Y:S02]  /*55a0*/  SHF.R.U32.HI R0, RZ, R103, R0 ;  /* 0x00000067ff007219 */ /* 0x000fe40000011600 */
[----:B------:R-:W-:Y:S01]  /*55b0*/  ISETP.NE.AND P3, PT, R42, 0x1, PT ;  /* 0x000000012a00780c */ /* 0x000fe20003f65270 */
[----:B------:R-:W-:Y:S01]  /*55c0*/  IMAD.HI.U32 R6, R43, R39, RZ ;  /* 0x000000272b067227 */ /* 0x000fe200078e00ff */
[-C--:B------:R-:W-:Y:S02]  /*55d0*/  SHF.R.U32.HI R4, RZ, R95.reuse, R4 ;  /* 0x0000005fff047219 */ /* 0x080fe40000011604 */
        /* <DEDUP_REMOVED lines=14> */
[C---:B------:R-:W-:Y:S03]  /*56c0*/  IMAD.HI.U32 R0, R3.reuse, R36, RZ ;  /* 0x0000002403007227 */ /* 0x040fe600078e00ff */
[C---:B------:R-:W-:Y:S02]  /*56d0*/  ISETP.GE.OR P0, PT, R2.reuse, R5, P0 ;  /* 0x000000050200720c */ /* 0x040fe40000706670 */
[----:B------:R-:W-:Y:S04]  /*56e0*/  SHF.R.U32.HI R0, RZ, R37, R0 ;  /* 0x00000025ff007219 */ /* 0x000fe80000011600 */
[C---:B------:R-:W-:Y:S05]  /*56f0*/  SEL R6, R3.reuse, R0, !P2 ;  /* 0x0000000003067207 */ /* 0x040fea0005000000 */
        /* <DEDUP_REMOVED lines=14> */
[----:B------:R-:W-:Y:S07]  /*57e0*/  IMAD R43, R3, R38, R43 ;  /* 0x00000026032b7224 */ /* 0x000fee00078e022b */
.L_x_86:
[----:B-1----:R-:W-:Y:S01]  /*57f0*/  @!P1 ISETP.NE.AND P0, PT, R8, 0x1, PT ;  /* 0x000000010800980c */ /* 0x002fe20003f05270 */
[----:B------:R-:W-:Y:S01]  /*5800*/  @!P1 IMAD.HI.U32 R0, R44, R10, RZ ;  /* 0x0000000a2c009227 */ /* 0x000fe200078e00ff */
[----:B------:R-:W-:Y:S01]  /*5810*/  @!P1 ISETP.NE.AND P2, PT, R7, 0x1, PT ;  /* 0x000000010700980c */ /* 0x000fe20003f45270 */
[----:B------:R-:W-:Y:S01]  /*5820*/  ULOP3.LUT UP0, URZ, UR50, 0x1b0, URZ, 0xc0, !UPT ;  /* 0x000001b032ff7892 */ /* 0x000fe2000f80c0ff */
[----:B------:R-:W-:Y:S01]  /*5830*/  @P4 SHF.R.U32.HI R20, RZ, 0x10, R21 ;  /* 0x00000010ff144819 */ /* 0x000fe20000011615 */
[C---:B------:R-:W-:Y:S01]  /*5840*/  @!P1 IMAD.HI.U32 R2, R43.reuse, R9, RZ ;  /* 0x000000092b029227 */ /* 0x040fe200078e00ff */
[----:B------:R-:W-:Y:S02]  /*5850*/  @!P1 SHF.R.U32.HI R0, RZ, R11, R0 ;  /* 0x0000000bff009219 */ /* 0x000fe40000011600 */
[----:B------:R-:W-:Y:S02]  /*5860*/  R2UR UR41, R14 ;  /* 0x000000000e2972ca */ /* 0x000fe400000e0000 */
[----:B------:R-:W-:Y:S02]  /*5870*/  @!P1 SHF.R.U32.HI R2, RZ, R12, R2 ;  /* 0x0000000cff029219 */ /* 0x000fe40000011602 */
[----:B------:R-:W-:Y:S02]  /*5880*/  @!P1 SEL R3, R44, R0, !P2 ;  /* 0x000000002c039207 */ /* 0x000fe40005000000 */
[----:B------:R-:W-:Y:S02]  /*5890*/  @!P1 SEL R2, R43, R2, !P0 ;  /* 0x000000022b029207 */ /* 0x000fe40004000000 */
[----:B------:R-:W-:Y:S03]  /*58a0*/  @P4 R2UR UR52, R20 ;  /* 0x00000000143442ca */ /* 0x000fe600000e0000 */
[----:B------:R-:W-:Y:S02]  /*58b0*/  @!P1 IMAD.IADD R0, R2, 0x1, -R3 ;  /* 0x0000000102009824 */ /* 0x000fe400078e0a03 */
[----:B------:R-:W-:Y:S01]  /*58c0*/  @!P1 IMAD.IADD R2, R3, 0x1, -R2 ;  /* 0x0000000103029824 */ /* 0x000fe200078e0a02 */
[----:B------:R-:W-:Y:S01]  /*58d0*/  USHF.L.U32 UR41, UR41, 0x7, URZ ;  /* 0x0000000729297899 */ /* 0x000fe200080006ff */
[----:B------:R-:W-:Y:S02]  /*58e0*/  @!P1 IMAD R44, R0, R7, R44 ;  /* 0x00000007002c9224 */ /* 0x000fe400078e022c */
[----:B------:R-:W-:Y:S01]  /*58f0*/  @!P1 IMAD R43, R2, R8, R43 ;  /* 0x00000008022b9224 */ /* 0x000fe200078e022b */
[----:B------:R-:W-:Y:S08]  /*5900*/  BRA.U !UP0, `(.L_x_87) ;  /* 0x0000000108407547 */ /* 0x000ff0000b800000 */
[----:B------:R-:W1:Y:S01]  /*5910*/  LDCU.64 UR8, c[0x4][0x80] ;  /* 0x01001000ff0877ac */ /* 0x000e620008000a00 */
[----:B------:R-:W-:Y:S01]  /*5920*/  MOV R3, 0x0 ;  /* 0x0000000000037802 */ /* 0x000fe20000000f00 */
[----:B------:R-:W-:Y:S02]  /*5930*/  HFMA2 R12, -RZ, RZ, 0, 5.9604644775390625e-08 ;  /* 0x00000001ff0c7431 */ /* 0x000fe400000001ff */
[----:B------:R-:W-:Y:S02]  /*5940*/  IMAD.MOV.U32 R8, RZ, RZ, 0x70 ;  /* 0x00000070ff087424 */ /* 0x000fe400078e00ff */
[----:B------:R-:W-:Y:S01]  /*5950*/  IMAD.MOV.U32 R13, RZ, RZ, RZ ;  /* 0x000000ffff0d7224 */ /* 0x000fe200078e00ff */
[----:B------:R-:W2:Y:S01]  /*5960*/  LDCU.64 UR6, c[0x4][0x88] ;  /* 0x01001100ff0677ac */ /* 0x000ea20008000a00 */
[----:B------:R-:W3:Y:S01]  /*5970*/  LDC.64 R2, c[0x4][R3] ;  /* 0x0100000003027b82 */ /* 0x000ee20000000a00 */
[----:B------:R-:W4:Y:S01]  /*5980*/  LDCU.64 UR4, c[0x4][0x8] ;  /* 0x01000100ff0477ac */ /* 0x000f220008000a00 */
[----:B-1----:R-:W-:Y:S01]  /*5990*/  MOV R5, UR9 ;  /* 0x0000000900057c02 */ /* 0x002fe20008000f00 */
[----:B------:R-:W-:Y:S01]  /*59a0*/  IMAD.U32 R4, RZ, RZ, UR8 ;  /* 0x00000008ff047e24 */ /* 0x000fe2000f8e00ff */
[----:B--2---:R-:W-:Y:S01]  /*59b0*/  MOV R7, UR7 ;  /* 0x0000000700077c02 */ /* 0x004fe20008000f00 */
[----:B------:R-:W-:Y:S01]  /*59c0*/  IMAD.U32 R6, RZ, RZ, UR6 ;  /* 0x00000006ff067e24 */ /* 0x000fe2000f8e00ff */
[----:B----4-:R-:W-:Y:S01]  /*59d0*/  MOV R11, UR5 ;  /* 0x00000005000b7c02 */ /* 0x010fe20008000f00 */
[----:B------:R-:W-:Y:S02]  /*59e0*/  IMAD.U32 R10, RZ, RZ, UR4 ;  /* 0x00000004ff0a7e24 */ /* 0x000fe4000f8e00ff */
[----:B------:R-:W-:Y:S07]  /*59f0*/  LEPC R20, `(.L_x_87) ;  /* 0x000000001014794e */ /* 0x000fee0000000000 */
[----:B---3-5:R-:W-:Y:S05]  /*5a00*/  CALL.ABS.NOINC R2 ;  /* 0x0000000002007343 */ /* 0x028fea0003c00000 */
.L_x_87:
[----:B------:R-:W-:Y:S01]  /*5a10*/  LOP3.LUT P0, RZ, R115, 0x1b0, RZ, 0xc0, !PT ;  /* 0x000001b073ff7812 */ /* 0x000fe2000780c0ff */
[----:B------:R-:W-:Y:S11]  /*5a20*/  BSSY.RECONVERGENT B6, `(.L_x_88) ;  /* 0x0000013000067945 */ /* 0x000ff60003800200 */
[----:B------:R-:W-:Y:S01]  /*5a30*/  @!UPT UIADD3 URZ, UPT, UPT, URZ, URZ, URZ ;  /* 0x000000fffffff290 */ /* 0x000fe2000fffe0ff */
[----:B------:R-:W-:Y:S05]  /*5a40*/  @!P0 BRA `(.L_x_89) ;  /* 0x0000000000408947 */ /* 0x000fea0003800000 */
        /* <DEDUP_REMOVED lines=16> */
.L_x_89:
[----:B------:R-:W-:Y:S05]  /*5b50*/  BSYNC.RECONVERGENT B6 ;  /* 0x0000000000067941 */ /* 0x000fea0003800200 */
.L_x_88:
[----:B------:R-:W-:Y:S01]  /*5b60*/  ISETP.NE.U32.AND P4, PT, R92, RZ, PT ;  /* 0x000000ff5c00720c */ /* 0x000fe20003f85070 */
[----:B------:R-:W-:Y:S01]  /*5b70*/  UISETP.NE.AND UP2, UPT, UR53, URZ, UPT ;  /* 0x000000ff3500728c */ /* 0x000fe2000bf45270 */
[----:B------:R-:W-:Y:S01]  /*5b80*/  ISETP.NE.U32.AND P2, PT, RZ, UR36, PT ;  /* 0x00000024ff007c0c */ /* 0x000fe2000bf45070 */
[----:B------:R-:W-:Y:S01]  /*5b90*/  UISETP.NE.U32.AND UP1, UPT, UR38, URZ, UPT ;  /* 0x000000ff2600728c */ /* 0x000fe2000bf25070 */
[----:B------:R-:W-:Y:S01]  /*5ba0*/  ISETP.NE.AND.EX P4, PT, R93, RZ, PT, P4 ;  /* 0x000000ff5d00720c */ /* 0x000fe20003f85340 */
[----:B------:R-:W-:Y:S01]  /*5bb0*/  UPLOP3.LUT UP0, UPT, UPT, UPT, UPT, 0x40, 0x4 ;  /* 0x000000000004789c */ /* 0x000fe20003f0e870 */
[----:B------:R-:W-:Y:S01]  /*5bc0*/  ISETP.NE.AND.EX P2, PT, RZ, UR37, PT, P2 ;  /* 0x00000025ff007c0c */ /* 0x000fe2000bf45320 */
[----:B------:R-:W-:Y:S01]  /*5bd0*/  UISETP.NE.AND.EX UP1, UPT, UR39, URZ, UPT, UP1 ;  /* 0x000000ff2700728c */ /* 0x000fe2000bf25310 */
[----:B------:R-:W-:Y:S04]  /*5be0*/  PLOP3.LUT P1, PT, PT, PT, UP2, 0x80, 0x8 ;  /* 0x000000000008781c */ /* 0x000fe80003f2f028 */
[----:B------:R-:W-:Y:S06]  /*5bf0*/  @UP2 UPLOP3.LUT UP0, UPT, UPT, UPT, UP1, 0x80, 0x8 ;  /* 0x000000000008289c */ /* 0x000fec0003f0f010 */
[----:B------:R-:W-:Y:S01]  /*5c00*/  PLOP3.LUT P0, PT, PT, PT, UP0, 0x80, 0x8 ;  /* 0x000000000008781c */ /* 0x000fe20003f0f008 */
[----:B------:R-:W-:Y:S01]  /*5c10*/  @!UPT UIADD3 URZ, UPT, UPT, URZ, URZ, URZ ;  /* 0x000000fffffff290 */ /* 0x000fe2000fffe0ff */
[----:B------:R-:W-:Y:S11]  /*5c20*/  BRA.U !UP1, `(.L_x_90) ;  /* 0x0000000109387547 */ /* 0x000ff6000b800000 */
[----:B------:R-:W-:Y:S01]  /*5c30*/  UISETP.NE.U32.AND UP0, UPT, UR36, URZ, UPT ;  /* 0x000000ff2400728c */ /* 0x000fe2000bf05070 */
[----:B------:R-:W-:Y:S02]  /*5c40*/  HFMA2 R0, -RZ, RZ, 0, 5.9604644775390625e-08 ;  /* 0x00000001ff007431 */ /* 0x000fe400000001ff */
[----:B------:R-:W-:Y:S01]  /*5c50*/  IMAD.MOV.U32 R102, RZ, RZ, 0x1 ;  /* 0x00000001ff667424 */ /* 0x000fe200078e00ff */
[----:B------:R-:W-:Y:S06]  /*5c60*/  UISETP.NE.AND.EX UP0, UPT, UR37, URZ, UPT, UP0 ;  /* 0x000000ff2500728c */ /* 0x000fec000bf05300 */
        /* <DEDUP_REMOVED lines=9> */
[----:B-12---:R-:W-:Y:S02]  /*5d00*/  @!P3 IMAD.U32 R49, RZ, RZ, UR4 ;  /* 0x00000004ff31be24 */ /* 0x006fe4000f8e00ff */
.L_x_90:
[----:B------:R-:W-:Y:S05]  /*5d10*/  @!P4 BRA `(.L_x_91) ;  /* 0x000000000020c947 */ /* 0x000fea0003800000 */
[----:B------:R-:W-:Y:S04]  /*5d20*/  ISETP.NE.U32.AND P3, PT, R82, RZ, PT ;  /* 0x000000ff5200720c */ /* 0x000fe80003f65070 */
[----:B------:R-:W-:Y:S11]  /*5d30*/  ISETP.NE.AND.EX P3, PT, R83, RZ, PT, P3 ;  /* 0x000000ff5300720c */ /* 0x000ff60003f65330 */
[----:B------:R-:W-:Y:S02]  /*5d40*/  @!UPT UIADD3 URZ, UPT, UPT, URZ, URZ, URZ ;  /* 0x000000fffffff290 */ /* 0x000fe4000fffe0ff */
[----:B------:R-:W1:Y:S01]  /*5d50*/  @P3 LDC.64 R2, c[0x0][0x8a8] ;  /* 0x00022a00ff023b82 */ /* 0x000e620000000a00 */
[----:B------:R-:W-:Y:S04]  /*5d60*/  @P3 IMAD R0, R92, UR56, RZ ;  /* 0x000000385c003c24 */ /* 0x000fe8000f8e02ff */
[----:B-1----:R-:W-:Y:S05]  /*5d70*/  @P3 IMAD.WIDE R2, R0, 0x4, R2 ;  /* 0x0000000400023825 */ /* 0x002fea00078e0202 */
[----:B-----5:R1:W5:Y:S02]  /*5d80*/  @P3 LDG.E R47, desc[UR48][R2.64] ;  /* 0x00000030022f3981 */ /* 0x020364000c1e1900 */
[----:B-1----:R-:W2:Y:S02]  /*5d90*/  @!P3 LDC R47, c[0x0][0x8a0] ;  /* 0x00022800ff2fbb82 */ /* 0x002ea40000000800 */
.L_x_91:
[----:B-----5:R-:W-:Y:S01]  /*5da0*/  FSETP.NEU.AND P4, PT, R49, RZ, PT ;  /* 0x000000ff3100720b */ /* 0x020fe20003f8d000 */
[----:B------:R-:W-:Y:S01]  /*5db0*/  IMAD.SHL.U32 R119, R17, 0x40, RZ ;  /* 0x0000004011777824 */ /* 0x000fe200078e00ff */
[----:B------:R-:W-:Y:S01]  /*5dc0*/  SEL R5, RZ, 0xffffffff, P2 ;  /* 0xffffffffff057807 */ /* 0x000fe20001000000 */
[----:B------:R-:W-:Y:S01]  /*5dd0*/  BSSY B1, `(.L_x_92) ;  /* 0x0000047000017945 */ /* 0x000fe20003800000 */
[----:B------:R-:W-:Y:S01]  /*5de0*/  LOP3.LUT P3, RZ, R102, 0xff, RZ, 0xc0, !PT ;  /* 0x000000ff66ff7812 */ /* 0x000fe2000786c0ff */
[----:B------:R-:W-:Y:S01]  /*5df0*/  IMAD.HI.U32 R117, R119, R99, RZ ;  /* 0x0000006377757227 */ /* 0x000fe200078e00ff */
[----:B------:R-:W-:Y:S02]  /*5e00*/  @P1 SEL R0, RZ, 0xffffffff, P4 ;  /* 0xffffffffff001807 */ /* 0x000fe40002000000 */
[----:B------:R-:W-:Y:S01]  /*5e10*/  LEA R120, R45, UR51, 0x3 ;  /* 0x000000332d787c11 */ /* 0x000fe2000f8e18ff */
[----:B------:R-:W-:Y:S01]  /*5e20*/  IMAD.MOV.U32 R121, RZ, RZ, 0x1 ;  /* 0x00000001ff797424 */ /* 0x000fe200078e00ff */
[----:B------:R-:W-:Y:S01]  /*5e30*/  @P0 SEL R0, R5, R0, !P3 ;  /* 0x0000000005000207 */ /* 0x000fe20005800000 */
[----:B------:R-:W-:Y:S01]  /*5e40*/  IMAD.IADD R48, R46, 0x1, R16 ;  /* 0x000000012e307824 */ /* 0x000fe200078e0210 */
[----:B------:R-:W-:Y:S02]  /*5e50*/  ISETP.NE.AND P2, PT, R98, 0x1, PT ;  /* 0x000000016200780c */ /* 0x000fe40003f45270 */
[----:B------:R-:W-:Y:S02]  /*5e60*/  CS2R R90, SRZ ;  /* 0x00000000005a7805 */ /* 0x000fe4000001ff00 */
[----:B------:R-:W-:Y:S02]  /*5e70*/  @P1 LOP3.LUT R0, R0, 0x1, RZ, 0xc0, !PT ;  /* 0x0000000100001812 */ /* 0x000fe400078ec0ff */
[----:B------:R-:W-:Y:S02]  /*5e80*/  CS2R R88, SRZ ;  /* 0x0000000000587805 */ /* 0x000fe4000001ff00 */
[----:B------:R-:W-:Y:S02]  /*5e90*/  SHF.R.U32.HI R117, RZ, R96, R117 ;  /* 0x00000060ff757219 */ /* 0x000fe40000011675 */
[----:B------:R-:W-:Y:S02]  /*5ea0*/  CS2R R86, SRZ ;  /* 0x0000000000567805 */ /* 0x000fe4000001ff00 */
[----:B------:R-:W-:Y:S02]  /*5eb0*/  ISETP.NE.U32.OR P6, PT, R0, 0x1, !P1 ;  /* 0x000000010000780c */ /* 0x000fe40004fc5470 */
[----:B------:R-:W-:Y:S02]  /*5ec0*/  CS2R R84, SRZ ;  /* 0x0000000000547805 */ /* 0x000fe4000001ff00 */
[----:B------:R-:W-:Y:S02]  /*5ed0*/  LEA R0, R107, UR51, 0x3 ;  /* 0x000000336b007c11 */ /* 0x000fe4000f8e18ff */
[----:B------:R-:W-:Y:S02]  /*5ee0*/  SEL R117, R119, R117, !P2 ;  /* 0x0000007577757207 */ /* 0x000fe40005000000 */
[----:B------:R-:W-:Y:S02]  /*5ef0*/  PLOP3.LUT P2, PT, PT, PT, UP1, 0x80, 0x8 ;  /* 0x000000000008781c */ /* 0x000fe40003f4f018 */
[----:B------:R-:W-:Y:S01]  /*5f00*/  SEL R4, RZ, 0xffffffff, P4 ;  /* 0xffffffffff047807 */ /* 0x000fe20002000000 */
[----:B------:R-:W-:Y:S01]  /*5f10*/  IMAD.HI.U32 R118, R117, UR46, RZ ;  /* 0x0000002e75767c27 */ /* 0x000fe2000f8e00ff */
[----:B------:R-:W-:Y:S02]  /*5f20*/  ISETP.NE.AND P4, PT, R97, 0x1, PT ;  /* 0x000000016100780c */ /* 0x000fe40003f85270 */
[----:B------:R-:W-:Y:S01]  /*5f30*/  P2R R2, PR, RZ, 0x40 ;  /* 0x00000040ff027803 */ /* 0x000fe20000000000 */
[----:B------:R-:W-:Y:S01]  /*5f40*/  IMAD.MOV R6, RZ, RZ, -R117 ;  /* 0x000000ffff067224 */ /* 0x000fe200078e0a75 */
[----:B------:R-:W-:Y:S02]  /*5f50*/  @P6 SHF.L.U32 R3, R106, 0x1f, RZ ;  /* 0x0000001f6a036819 */ /* 0x000fe400000006ff */
[----:B------:R-:W-:Y:S01]  /*5f60*/  SHF.R.U32.HI R118, RZ, UR47, R118 ;  /* 0x0000002fff767c19 */ /* 0x000fe20008011676 */
[----:B------:R-:W-:Y:S01]  /*5f70*/  IMAD R119, R98, R6, R119 ;  /* 0x0000000662777224 */ /* 0x000fe200078e0277 */
[----:B------:R1:W3:Y:S01]  /*5f80*/  @P6 SYNCS.PHASECHK.TRANS64.TRYWAIT P1, [R0+URZ+0x110], R3 ;  /* 0x00011003000065a7 */ /* 0x0002e200080211ff */
[----:B------:R-:W-:Y:S02]  /*5f90*/  @P2 SEL R4, R5, R4, !P3 ;  /* 0x0000000405042207 */ /* 0x000fe40005800000 */
[----:B------:R-:W-:Y:S02]  /*5fa0*/  SEL R118, R117, R118, !P4 ;  /* 0x0000007675767207 */ /* 0x000fe40006000000 */
[----:B------:R-:W-:Y:S03]  /*5fb0*/  LOP3.LUT R4, R4, 0x1, RZ, 0xc0, !PT ;  /* 0x0000000104047812 */ /* 0x000fe600078ec0ff */
[----:B------:R-:W-:Y:S01]  /*5fc0*/  IMAD.MOV R5, RZ, RZ, -R118 ;  /* 0x000000ffff057224 */ /* 0x000fe200078e0a76 */
[----:B------:R-:W-:Y:S03]  /*5fd0*/  ISETP.NE.U32.AND P5, PT, R4, 0x1, PT ;  /* 0x000000010400780c */ /* 0x000fe60003fa5070 */
[----:B------:R-:W-:Y:S01]  /*5fe0*/  IMAD R117, R97, R5, R117 ;  /* 0x0000000561757224 */ /* 0x000fe200078e0275 */
[----:B------:R-:W-:Y:S02]  /*5ff0*/  P2R R122, PR, RZ, 0x20 ;  /* 0x00000020ff7a7803 */ /* 0x000fe40000000000 */
[----:B-1----:R-:W-:Y:S04]  /*6000*/  SHF.L.U32 R3, R109, 0x1f, RZ ;  /* 0x0000001f6d037819 */ /* 0x002fe800000006ff */
[----:B------:R1:W4:Y:S01]  /*6010*/  SYNCS.PHASECHK.TRANS64.TRYWAIT P0, [R120+URZ+0x150], R3 ;  /* 0x00015003780075a7 */ /* 0x00032200080011ff */
[----:B---3--:R-:W-:Y:S01]  /*6020*/  @P6 SEL R121, RZ, 0x1, !P1 ;  /* 0x00000001ff796807 */ /* 0x008fe20004800000 */
[----:B-1----:R-:W-:Y:S06]  /*6030*/  @!P6 BRA `(.L_x_93) ;  /* 0x000000000080e947 */ /* 0x002fec0003800000 */
[----:B------:R-:W-:Y:S01]  /*6040*/  @P5 IMAD R7, R107, 0x1000, R110 ;  /* 0x000010006b075824 */ /* 0x000fe200078e026e */
[----:B------:R-:W1:Y:S01]  /*6050*/  S2R R4, SR_CgaCtaId ;  /* 0x0000000000047919 */ /* 0x000e620000008800 */
[----:B------:R-:W-:Y:S01]  /*6060*/  ISETP.NE.AND P1, PT, R121, RZ, PT ;  /* 0x000000ff7900720c */ /* 0x000fe20003f25270 */
[----:B------:R-:W-:Y:S01]  /*6070*/  BSSY B0, `(.L_x_94) ;  /* 0x000000b000007945 */ /* 0x000fe20003800000 */
[----:B------:R-:W-:Y:S01]  /*6080*/  @P5 VIADD R6, R7, UR51 ;  /* 0x0000003307065c36 */ /* 0x000fe20008000000 */
[----:B------:R-:W-:Y:S02]  /*6090*/  CS2R R86, SRZ ;  /* 0x0000000000567805 */ /* 0x000fe4000001ff00 */
[----:B------:R-:W-:Y:S02]  /*60a0*/  CS2R R84, SRZ ;  /* 0x0000000000547805 */ /* 0x000fe4000001ff00 */
[----:B------:R-:W-:Y:S01]  /*60b0*/  CS2R R90, SRZ ;  /* 0x00000000005a7805 */ /* 0x000fe2000001ff00 */
[----:B------:R-:W-:Y:S01]  /*60c0*/  @P5 IMAD R6, R111, -0x10, R6 ;  /* 0xfffffff06f065824 */ /* 0x000fe200078e0206 */
[----:B------:R-:W-:Y:S04]  /*60d0*/  CS2R R88, SRZ ;  /* 0x0000000000587805 */ /* 0x000fe8000001ff00 */
[----:B------:R-:W-:Y:S05]  /*60e0*/  @P1 BRA `(.L_x_95) ;  /* 0x00000000000c1947 */ /* 0x000fea0003800000 */
[----:B------:R-:W-:Y:S04]  /*60f0*/  SHF.L.U32 R5, R106, 0x1f, RZ ;  /* 0x0000001f6a057819 */ /* 0x000fe800000006ff */
[----:B------:R-:W3:Y:S02]  /*6100*/  SYNCS.PHASECHK.TRANS64.TRYWAIT P1, [R0+URZ+0x110], R5 ;  /* 0x00011005000075a7 */ /* 0x000ee400080211ff */
[----:B---3--:R-:W-:Y:S05]  /*6110*/  @!P1 BRA `(.L_x_96) ;  /* 0x0000002400d09947 */ /* 0x008fea0003800000 */
.L_x_95:
[----:B------:R-:W-:Y:S05]  /*6120*/  BSYNC B0 ;  /* 0x0000000000007941 */ /* 0x000fea0003800000 */
.L_x_94:
[----:B------:R-:W-:Y:S01]  /*6130*/  ISETP.NE.AND P1, PT, R122, RZ, PT ;  /* 0x000000ff7a00720c */ /* 0x000fe20003f25270 */
[----:B---3--:R-:W-:Y:S02]  /*6140*/  VIADD R0, R0, 0x120 ;  /* 0x0000012000007836 */ /* 0x008fe40000000000 */
[----:B------:R-:W-:Y:S03]  /*6150*/  VIADD R107, R107, 0x1 ;  /* 0x000000016b6b7836 */ /* 0x000fe60000000000 */
[----:B-1----:R-:W-:Y:S07]  /*6160*/  PRMT R0, R4, 0x654, R0 ;  /* 0x0000065404007816 */ /* 0x002fee0000000000 */
[----:B------:R1:W3:Y:S04]  /*6170*/  @P1 LDS.128 R84, [R7+UR51+0x200] ;  /* 0x0002003307541984 */ /* 0x0002e80008000c00 */
[----:B------:R1:W1:Y:S01]  /*6180*/  @P1 LDS.128 R88, [R6+0x210] ;  /* 0x0002100006581984 */ /* 0x0002620000000c00 */
[C---:B------:R-:W-:Y:S01]  /*6190*/  ISETP.NE.AND P1, PT, R107.reuse, 0x2, PT ;  /* 0x000000026b00780c */ /* 0x040fe20003f25270 */
[----:B------:R-:W-:Y:S01]  /*61a0*/  @!PT LDS RZ, [RZ] ;  /* 0x00000000fffff984 */ /* 0x000fe20000000800 */
[----:B------:R-:W-:Y:S01]  /*61b0*/  @!PT LDS RZ, [RZ] ;  /* 0x00000000fffff984 */ /* 0x000fe20000000800 */
[----:B------:R-:W-:Y:S01]  /*61c0*/  @!PT LDS RZ, [RZ] ;  /* 0x00000000fffff984 */ /* 0x000fe20000000800 */
[----:B------:R-:W-:Y:S01]  /*61d0*/  @!PT LDS RZ, [RZ] ;  /* 0x00000000fffff984 */ /* 0x000fe20000000800 */
[----:B------:R5:W-:Y:S06]  /*61e0*/  MEMBAR.ALL.CTA ;  /* 0x0000000000007992 */ /* 0x000bec0000008000 */
[----:B-----5:R-:W5:Y:S01]  /*61f0*/  FENCE.VIEW.ASYNC.S ;  /* 0x00000000000073c6 */ /* 0x020f620000000000 */
[----:B------:R-:W-:Y:S01]  /*6200*/  SEL R107, R107, RZ, P1 ;  /* 0x000000ff6b6b7207 */ /* 0x000fe20000800000 */
[----:B-----5:R5:W-:Y:S02]  /*6210*/  SYNCS.ARRIVE.TRANS64.RED.A1T0 RZ, [R0+URZ], RZ ;  /* 0x000000ff00ff79a7 */ /* 0x020be400081004ff */
[----:B-----5:R-:W-:Y:S04]  /*6220*/  SEL R0, RZ, 0x1, P1 ;  /* 0x00000001ff007807 */ /* 0x020fe80000800000 */
[----:B---3--:R-:W-:Y:S02]  /*6230*/  LOP3.LUT R106, R106, R0, RZ, 0x3c, !PT ;  /* 0x000000006a6a7212 */ /* 0x008fe400078e3cff */
.L_x_93:
[----:B------:R-:W-:Y:S05]  /*6240*/  BSYNC B1 ;  /* 0x0000000000017941 */ /* 0x000fea0003800000 */
.L_x_92:
[----:B------:R-:W-:Y:S04]  /*6250*/  SHF.R.U32.HI R0, RZ, 0x15, R48 ;  /* 0x00000015ff007819 */ /* 0x000fe80000011630 */
[----:B------:R-:W-:Y:S01]  /*6260*/  LOP3.LUT P1, RZ, R0, 0x3, R113, 0x48, !PT ;  /* 0x0000000300ff7812 */ /* 0x000fe20007824871 */
[----:B------:R-:W-:Y:S01]  /*6270*/  @!UPT UIADD3 URZ, UPT, UPT, URZ, URZ, URZ ;  /* 0x000000fffffff290 */ /* 0x000fe2000fffe0ff */
[----:B----4-:R-:W-:Y:S11]  /*6280*/  @P0 BRA `(.L_x_97) ;  /* 0x0000000000080947 */ /* 0x010ff60003800000 */
[----:B------:R-:W3:Y:S02]  /*6290*/  SYNCS.PHASECHK.TRANS64.TRYWAIT P0, [R120+URZ+0x150], R3 ;  /* 0x00015003780075a7 */ /* 0x000ee400080011ff */
[----:B---3--:R-:W-:Y:S05]  /*62a0*/  @!P0 BRA `(.L_x_98) ;  /* 0x0000002400808947 */ /* 0x008fea0003800000 */
.L_x_97:
[----:B------:R-:W-:Y:S04]  /*62b0*/  BSSY.RECONVERGENT B6, `(.L_x_99) ;  /* 0x0000012000067945 */ /* 0x000fe80003800200 */
[----:B------:R-:W-:Y:S05]  /*62c0*/  @!P1 BRA `(.L_x_100) ;  /* 0x0000000000409947 */ /* 0x000fea0003800000 */
[----:B------:R-:W4:Y:S01]  /*62d0*/  LDCU.64 UR8, c[0x4][0x70] ;  /* 0x01000e00ff0877ac */ /* 0x000f220008000a00 */
[----:B------:R-:W-:Y:S01]  /*62e0*/  MOV R15, 0x0 ;  /* 0x00000000000f7802 */ /* 0x000fe20000000f00 */
[----:B------:R-:W-:Y:S02]  /*62f0*/  HFMA2 R12, -RZ, RZ, 0, 5.9604644775390625e-08 ;  /* 0x00000001ff0c7431 */ /* 0x000fe400000001ff */
[----:B------:R-:W-:Y:S02]  /*6300*/  IMAD.MOV.U32 R8, RZ, RZ, 0x192 ;  /* 0x00000192ff087424 */ /* 0x000fe400078e00ff */
[----:B------:R-:W-:Y:S01]  /*6310*/  IMAD.MOV.U32 R13, RZ, RZ, RZ ;  /* 0x000000ffff0d7224 */ /* 0x000fe200078e00ff */
[----:B------:R-:W1:Y:S01]  /*6320*/  LDCU.64 UR6, c[0x4][0x78] ;  /* 0x01000f00ff0677ac */ /* 0x000e620008000a00 */
[----:B------:R-:W2:Y:S01]  /*6330*/  LDC.64 R14, c[0x4][R15] ;  /* 0x010000000f0e7b82 */ /* 0x000ea20000000a00 */
[----:B------:R-:W5:Y:S01]  /*6340*/  LDCU.64 UR4, c[0x4][0x10] ;  /* 0x01000200ff0477ac */ /* 0x000f620008000a00 */
[----:B----4-:R-:W-:Y:S01]  /*6350*/  MOV R5, UR9 ;  /* 0x0000000900057c02 */ /* 0x010fe20008000f00 */
[----:B------:R-:W-:Y:S01]  /*6360*/  IMAD.U32 R4, RZ, RZ, UR8 ;  /* 0x00000008ff047e24 */ /* 0x000fe2000f8e00ff */
[----:B-1----:R-:W-:Y:S01]  /*6370*/  MOV R7, UR7 ;  /* 0x0000000700077c02 */ /* 0x002fe20008000f00 */
[----:B------:R-:W-:Y:S01]  /*6380*/  IMAD.U32 R6, RZ, RZ, UR6 ;  /* 0x00000006ff067e24 */ /* 0x000fe2000f8e00ff */
[----:B-----5:R-:W-:Y:S01]  /*6390*/  MOV R11, UR5 ;  /* 0x00000005000b7c02 */ /* 0x020fe20008000f00 */
[----:B------:R-:W-:Y:S02]  /*63a0*/  IMAD.U32 R10, RZ, RZ, UR4 ;  /* 0x00000004ff0a7e24 */ /* 0x000fe4000f8e00ff */
[----:B------:R-:W-:Y:S07]  /*63b0*/  LEPC R20, `(.L_x_100) ;  /* 0x000000001014794e */ /* 0x000fee0000000000 */
[----:B--23--:R-:W-:Y:S05]  /*63c0*/  CALL.ABS.NOINC R14 ;  /* 0x000000000e007343 */ /* 0x00cfea0003c00000 */
.L_x_100:
[----:B------:R-:W-:Y:S05]  /*63d0*/  BSYNC.RECONVERGENT B6 ;  /* 0x0000000000067941 */ /* 0x000fea0003800200 */
.L_x_99:
[-C--:B------:R-:W-:Y:S01]  /*63e0*/  F2FP.F16.E4M3.UNPACK_B R0, R84.reuse ;  /* 0x00000054ff00723e */ /* 0x080fe200020006ff */
[----:B------:R-:W-:Y:S05]  /*63f0*/  WARPSYNC.ALL ;  /* 0x0000000000007948 */ /* 0x000fea0003800000 */
[----:B------:R-:W-:Y:S01]  /*6400*/  R2UR UR4, R48 ;  /* 0x00000000300472ca */ /* 0x000fe200000e0000 */
[--C-:B------:R-:W-:Y:S01]  /*6410*/  HADD2.F32 R50, -RZ, R0.reuse.H0_H0 ;  /* 0x20000000ff327230 */ /* 0x100fe20000004100 */
[----:B------:R-:W-:Y:S01]  /*6420*/  ISETP.NE.AND P6, PT, R2, RZ, PT ;  /* 0x000000ff0200720c */ /* 0x000fe20003fc5270 */
[----:B------:R-:W-:Y:S01]  /*6430*/  HADD2.F32 R51, -RZ, R0.H1_H1 ;  /* 0x30000000ff337230 */ /* 0x000fe20000004100 */
[-C--:B------:R-:W-:Y:S01]  /*6440*/  F2FP.F16.E4M3.UNPACK_B R0, R85.reuse.H1 ;  /* 0x00000055ff00723e */ /* 0x080fe200030006ff */
[----:B------:R-:W-:Y:S01]  /*6450*/  BSSY.RECONVERGENT B0, `(.L_x_101) ;  /* 0x000009b000007945 */ /* 0x000fe20003800200 */
[----:B------:R-:W-:Y:S02]  /*6460*/  F2FP.F16.E4M3.UNPACK_B R2, R85 ;  /* 0x00000055ff02723e */ /* 0x000fe400020006ff */
[----:B---3--:R-:W-:Y:S01]  /*6470*/  F2FP.F16.E4M3.UNPACK_B R3, R84.H1 ;  /* 0x00000054ff03723e */ /* 0x008fe200030006ff */
[--C-:B------:R-:W-:Y:S01]  /*6480*/  HADD2.F32 R56, -RZ, R0.reuse.H0_H0 ;  /* 0x20000000ff387230 */ /* 0x100fe20000004100 */
[----:B------:R-:W-:Y:S01]  /*6490*/  ISETP.NE.AND P0, PT, R112, RZ, PT ;  /* 0x000000ff7000720c */ /* 0x000fe20003f05270 */
[----:B------:R-:W-:Y:S01]  /*64a0*/  HADD2.F32 R57, -RZ, R0.H1_H1 ;  /* 0x30000000ff397230 */ /* 0x000fe20000004100 */
[----:B------:R-:W-:Y:S01]  /*64b0*/  F2FP.F16.E4M3.UNPACK_B R0, R86 ;  /* 0x00000056ff00723e */ /* 0x000fe200020006ff */
[----:B-1----:R-:W-:Y:S01]  /*64c0*/  LDTM.16dp32bit_t0_t15.x32 R4, tmem[UR4] ;  /* 0x00000004000479ee */ /* 0x002fe20008a80000 */
[----:B------:R-:W2:Y:S01]  /*64d0*/  LDTM.16dp32bit_t16_t31.x32 R4, tmem[UR4+0x20] ;  /* 0x00002004000479ee */ /* 0x000ea20008aa0000 */
[--C-:B------:R-:W-:Y:S02]  /*64e0*/  HADD2.F32 R54, -RZ, R2.reuse.H0_H0 ;  /* 0x20000002ff367230 */ /* 0x100fe40000004100 */
[----:B------:R-:W-:Y:S01]  /*64f0*/  HADD2.F32 R55, -RZ, R2.H1_H1 ;  /* 0x30000002ff377230 */ /* 0x000fe20000004100 */
[-C--:B------:R-:W-:Y:S01]  /*6500*/  F2FP.F16.E4M3.UNPACK_B R2, R87.reuse ;  /* 0x00000057ff02723e */ /* 0x080fe200020006ff */
[--C-:B------:R-:W-:Y:S02]  /*6510*/  HADD2.F32 R58, -RZ, R0.reuse.H0_H0 ;  /* 0x20000000ff3a7230 */ /* 0x100fe40000004100 */
[----:B------:R-:W-:Y:S01]  /*6520*/  HADD2.F32 R59, -RZ, R0.H1_H1 ;  /* 0x30000000ff3b7230 */ /* 0x000fe20000004100 */
[----:B------:R-:W-:Y:S01]  /*6530*/  F2FP.F16.E4M3.UNPACK_B R0, R87.H1 ;  /* 0x00000057ff00723e */ /* 0x000fe200030006ff */
[--C-:B------:R-:W-:Y:S02]  /*6540*/  HADD2.F32 R62, -RZ, R2.reuse.H0_H0 ;  /* 0x20000002ff3e7230 */ /* 0x100fe40000004100 */
[----:B------:R-:W-:Y:S01]  /*6550*/  HADD2.F32 R63, -RZ, R2.H1_H1 ;  /* 0x30000002ff3f7230 */ /* 0x000fe20000004100 */
[----:B------:R-:W-:Y:S01]  /*6560*/  F2FP.F16.E4M3.UNPACK_B R2, R88 ;  /* 0x00000058ff02723e */ /* 0x000fe200020006ff */
[--C-:B------:R-:W-:Y:S02]  /*6570*/  HADD2.F32 R64, -RZ, R0.reuse.H0_H0 ;  /* 0x20000000ff407230 */ /* 0x100fe40000004100 */
[----:B------:R-:W-:Y:S01]  /*6580*/  HADD2.F32 R65, -RZ, R0.H1_H1 ;  /* 0x30000000ff417230 */ /* 0x000fe20000004100 */
[----:B------:R-:W-:Y:S01]  /*6590*/  F2FP.F16.E4M3.UNPACK_B R0, R89 ;  /* 0x00000059ff00723e */ /* 0x000fe200020006ff */
[--C-:B------:R-:W-:Y:S02]  /*65a0*/  HADD2.F32 R52, -RZ, R3.reuse.H0_H0 ;  /* 0x20000003ff347230 */ /* 0x100fe40000004100 */
[----:B------:R-:W-:Y:S01]  /*65b0*/  HADD2.F32 R53, -RZ, R3.H1_H1 ;  /* 0x30000003ff357230 */ /* 0x000fe20000004100 */
[----:B------:R-:W-:Y:S01]  /*65c0*/  F2FP.F16.E4M3.UNPACK_B R3, R86.H1 ;  /* 0x00000056ff03723e */ /* 0x000fe200030006ff */
[--C-:B------:R-:W-:Y:S02]  /*65d0*/  HADD2.F32 R70, -RZ, R0.reuse.H0_H0 ;  /* 0x20000000ff467230 */ /* 0x100fe40000004100 */
[----:B------:R-:W-:Y:S01]  /*65e0*/  HADD2.F32 R71, -RZ, R0.H1_H1 ;  /* 0x30000000ff477230 */ /* 0x000fe20000004100 */
[----:B------:R-:W-:Y:S01]  /*65f0*/  F2FP.F16.E4M3.UNPACK_B R0, R90 ;  /* 0x0000005aff00723e */ /* 0x000fe200020006ff */
[--C-:B------:R-:W-:Y:S02]  /*6600*/  HADD2.F32 R66, -RZ, R2.reuse.H0_H0 ;  /* 0x20000002ff427230 */ /* 0x100fe40000004100 */
[C---:B--2---:R-:W-:Y:S01]  /*6610*/  FMUL R7, R47.reuse, R7 ;  /* 0x000000072f077220 */ /* 0x044fe20000400000 */
[----:B------:R-:W-:Y:S01]  /*6620*/  HADD2.F32 R67, -RZ, R2.H1_H1 ;  /* 0x30000002ff437230 */ /* 0x000fe20000004100 */
[----:B------:R-:W-:Y:S01]  /*6630*/  F2FP.F16.E4M3.UNPACK_B R2, R89.H1 ;  /* 0x00000059ff02723e */ /* 0x000fe200030006ff */
[--C-:B------:R-:W-:Y:S02]  /*6640*/  HADD2.F32 R60, -RZ, R3.reuse.H0_H0 ;  /* 0x20000003ff3c7230 */ /* 0x100fe40000004100 */
[C---:B------:R-:W-:Y:S01]  /*6650*/  FMUL R11, R47.reuse, R11 ;  /* 0x0000000b2f0b7220 */ /* 0x040fe20000400000 */
        /* <DEDUP_REMOVED lines=9> */
[----:B------:R-:W-:Y:S01]  /*66f0*/  F2FP.F16.E4M3.UNPACK_B R2, R91 ;  /* 0x0000005bff02723e */ /* 0x000fe200020006ff */
[--C-:B------:R-:W-:Y:S02]  /*6700*/  HADD2.F32 R68, -RZ, R3.reuse.H0_H0 ;  /* 0x20000003ff447230 */ /* 0x100fe40000004100 */
[C---:B------:R-:W-:Y:S01]  /*6710*/  FMUL R23, R47.reuse, R23 ;  /* 0x000000172f177220 */ /* 0x040fe20000400000 */
[----:B------:R-:W-:Y:S01]  /*6720*/  HADD2.F32 R69, -RZ, R3.H1_H1 ;  /* 0x30000003ff457230 */ /* 0x000fe20000004100 */
[----:B------:R-:W-:Y:S01]  /*6730*/  F2FP.F16.E4M3.UNPACK_B R3, R90.H1 ;  /* 0x0000005aff03723e */ /* 0x000fe200030006ff */
[--C-:B------:R-:W-:Y:S02]  /*6740*/  HADD2.F32 R80, -RZ, R0.reuse.H0_H0 ;  /* 0x20000000ff507230 */ /* 0x100fe40000004100 */
[C---:B------:R-:W-:Y:S01]  /*6750*/  FMUL R27, R47.reuse, R27 ;  /* 0x0000001b2f1b7220 */ /* 0x040fe20000400000 */
[----:B------:R-:W-:Y:S02]  /*6760*/  HADD2.F32 R81, -RZ, R0.H1_H1 ;  /* 0x30000000ff517230 */ /* 0x000fe40000004100 */
[C---:B------:R-:W-:Y:S01]  /*6770*/  FMUL R0, R47.reuse, R4 ;  /* 0x000000042f007220 */ /* 0x040fe20000400000 */
[--C-:B------:R-:W-:Y:S02]  /*6780*/  HADD2.F32 R78, -RZ, R2.reuse.H0_H0 ;  /* 0x20000002ff4e7230 */ /* 0x100fe40000004100 */
[----:B------:R-:W-:Y:S01]  /*6790*/  FMUL R4, R47, R8 ;  /* 0x000000082f047220 */ /* 0x000fe20000400000 */
[----:B------:R-:W-:Y:S02]  /*67a0*/  HADD2.F32 R79, -RZ, R2.H1_H1 ;  /* 0x30000002ff4f7230 */ /* 0x000fe40000004100 */
[----:B------:R-:W-:Y:S01]  /*67b0*/  FFMA R0, R49, R50, R0 ;  /* 0x0000003231007223 */ /* 0x000fe20000000000 */
[--C-:B------:R-:W-:Y:S02]  /*67c0*/  HADD2.F32 R77, -RZ, R3.reuse.H1_H1 ;  /* 0x30000003ff4d7230 */ /* 0x100fe40000004100 */
[C---:B------:R-:W-:Y:S01]  /*67d0*/  FMUL R2, R47.reuse, R5 ;  /* 0x000000052f027220 */ /* 0x040fe20000400000 */
[----:B------:R-:W-:Y:S02]  /*67e0*/  HADD2.F32 R76, -RZ, R3.H0_H0 ;  /* 0x20000003ff4c7230 */ /* 0x000fe40000004100 */
[C---:B------:R-:W-:Y:S01]  /*67f0*/  FMUL R3, R47.reuse, R6 ;  /* 0x000000062f037220 */ /* 0x040fe20000400000 */
[----:B------:R-:W-:Y:S01]  /*6800*/  FMUL R5, R47, R9 ;  /* 0x000000092f057220 */ /* 0x000fe20000400000 */
[----:B------:R-:W-:Y:S01]  /*6810*/  FFMA R2, R49, R51, R2 ;  /* 0x0000003331027223 */ /* 0x000fe20000000002 */
[----:B------:R-:W-:Y:S01]  /*6820*/  FMUL R8, R47, R12 ;  /* 0x0000000c2f087220 */ /* 0x000fe20000400000 */
[C---:B------:R-:W-:Y:S01]  /*6830*/  FFMA R3, R49.reuse, R52, R3 ;  /* 0x0000003431037223 */ /* 0x040fe20000000003 */
[C---:B------:R-:W-:Y:S01]  /*6840*/  FFMA R7, R49.reuse, R53, R7 ;  /* 0x0000003531077223 */ /* 0x040fe20000000007 */
[C---:B------:R-:W-:Y:S01]  /*6850*/  FFMA R4, R49.reuse, R54, R4 ;  /* 0x0000003631047223 */ /* 0x040fe20000000004 */
[----:B------:R-:W-:Y:S01]  /*6860*/  FFMA R5, R49, R55, R5 ;  /* 0x0000003731057223 */ /* 0x000fe20000000005 */
[C---:B------:R-:W-:Y:S01]  /*6870*/  FMUL R9, R47.reuse, R13 ;  /* 0x0000000d2f097220 */ /* 0x040fe20000400000 */
[----:B------:R-:W-:Y:S01]  /*6880*/  FMUL R12, R47, R16 ;  /* 0x000000102f0c7220 */ /* 0x000fe20000400000 */
[----:B------:R-:W-:Y:S01]  /*6890*/  F2FP.SATFINITE.E4M3.F32.PACK_AB_MERGE_C R3, R7, R3, RZ ;  /* 0x000000030703723e */ /* 0x000fe200048070ff */
[C---:B------:R-:W-:Y:S01]  /*68a0*/  FMUL R13, R47.reuse, R17 ;  /* 0x000000112f0d7220 */ /* 0x040fe20000400000 */
[C---:B------:R-:W-:Y:S01]  /*68b0*/  FMUL R16, R47.reuse, R20 ;  /* 0x000000142f107220 */ /* 0x040fe20000400000 */
[C---:B------:R-:W-:Y:S01]  /*68c0*/  FMUL R17, R47.reuse, R21 ;  /* 0x000000152f117220 */ /* 0x040fe20000400000 */
[----:B------:R-:W-:Y:S01]  /*68d0*/  F2FP.SATFINITE.E4M3.F32.PACK_AB_MERGE_C R52, R2, R0, R3 ;  /* 0x000000000234723e */ /* 0x000fe20004807003 */
[C---:B------:R-:W-:Y:S01]  /*68e0*/  FMUL R20, R47.reuse, R24 ;  /* 0x000000182f147220 */ /* 0x040fe20000400000 */
[----:B------:R-:W-:Y:S01]  /*68f0*/  SHF.L.U32 R0, R114, 0x4, RZ ;  /* 0x0000000472007819 */ /* 0x000fe200000006ff */
[C---:B------:R-:W-:Y:S01]  /*6900*/  FMUL R21, R47.reuse, R25 ;  /* 0x000000192f157220 */ /* 0x040fe20000400000 */
[C---:B------:R-:W-:Y:S01]  /*6910*/  FMUL R24, R47.reuse, R28 ;  /* 0x0000001c2f187220 */ /* 0x040fe20000400000 */
[C---:B------:R-:W-:Y:S01]  /*6920*/  FMUL R25, R47.reuse, R29 ;  /* 0x0000001d2f197220 */ /* 0x040fe20000400000 */
[C---:B------:R-:W-:Y:S01]  /*6930*/  FMUL R28, R47.reuse, R32 ;  /* 0x000000202f1c7220 */ /* 0x040fe20000400000 */
[----:B------:R-:W-:Y:S01]  /*6940*/  FMUL R29, R47, R33 ;  /* 0x000000212f1d7220 */ /* 0x000fe20000400000 */
[----:B------:R-:W-:Y:S01]  /*6950*/  LEA R2, R107, UR51, 0x3 ;  /* 0x000000336b027c11 */ /* 0x000fe2000f8e18ff */
[C---:B------:R-:W-:Y:S01]  /*6960*/  FMUL R6, R47.reuse, R10 ;  /* 0x0000000a2f067220 */ /* 0x040fe20000400000 */
[C---:B------:R-:W-:Y:S01]  /*6970*/  FMUL R10, R47.reuse, R14 ;  /* 0x0000000e2f0a7220 */ /* 0x040fe20000400000 */
[----:B------:R-:W-:Y:S01]  /*6980*/  @P6 SHF.L.U32 R3, R106, 0x1f, RZ ;  /* 0x0000001f6a036819 */ /* 0x000fe200000006ff */
[----:B------:R-:W-:Y:S01]  /*6990*/  FMUL R14, R47, R18 ;  /* 0x000000122f0e7220 */ /* 0x000fe20000400000 */
[C---:B------:R-:W-:Y:S01]  /*69a0*/  FFMA R6, R49.reuse, R56, R6 ;  /* 0x0000003831067223 */ /* 0x040fe20000000006 */
[C---:B------:R-:W-:Y:S01]  /*69b0*/  FFMA R11, R49.reuse, R57, R11 ;  /* 0x00000039310b7223 */ /* 0x040fe2000000000b */
[C---:B------:R-:W-:Y:S01]  /*69c0*/  FFMA R8, R49.reuse, R58, R8 ;  /* 0x0000003a31087223 */ /* 0x040fe20000000008 */
[C---:B------:R-:W-:Y:S01]  /*69d0*/  FFMA R9, R49.reuse, R59, R9 ;  /* 0x0000003b31097223 */ /* 0x040fe20000000009 */
[C---:B------:R-:W-:Y:S01]  /*69e0*/  FFMA R10, R49.reuse, R60, R10 ;  /* 0x0000003c310a7223 */ /* 0x040fe2000000000a */
[----:B------:R-:W-:Y:S01]  /*69f0*/  FFMA R15, R49, R61, R15 ;  /* 0x0000003d310f7223 */ /* 0x000fe2000000000f */
[----:B------:R-:W-:Y:S01]  /*6a00*/  F2FP.SATFINITE.E4M3.F32.PACK_AB_MERGE_C R6, R11, R6, RZ ;  /* 0x000000060b06723e */ /* 0x000fe200048070ff */
[C---:B------:R-:W-:Y:S01]  /*6a10*/  FFMA R12, R49.reuse, R62, R12 ;  /* 0x0000003e310c7223 */ /* 0x040fe2000000000c */
[C---:B------:R-:W-:Y:S01]  /*6a20*/  FFMA R13, R49.reuse, R63, R13 ;  /* 0x0000003f310d7223 */ /* 0x040fe2000000000d */
[----:B------:R-:W-:Y:S01]  /*6a30*/  FFMA R14, R49, R64, R14 ;  /* 0x00000040310e7223 */ /* 0x000fe2000000000e */
[----:B------:R-:W-:Y:S01]  /*6a40*/  F2FP.SATFINITE.E4M3.F32.PACK_AB_MERGE_C R10, R15, R10, RZ ;  /* 0x0000000a0f0a723e */ /* 0x000fe200048070ff */
[----:B------:R-:W-:Y:S01]  /*6a50*/  FMUL R18, R47, R22 ;  /* 0x000000162f127220 */ /* 0x000fe20000400000 */
[C---:B------:R-:W-:Y:S01]  /*6a60*/  FFMA R19, R49.reuse, R65, R19 ;  /* 0x0000004131137223 */ /* 0x040fe20000000013 */
[C---:B------:R-:W-:Y:S01]  /*6a70*/  FFMA R16, R49.reuse, R66, R16 ;  /* 0x0000004231107223 */ /* 0x040fe20000000010 */
[C---:B------:R-:W-:Y:S01]  /*6a80*/  FFMA R17, R49.reuse, R67, R17 ;  /* 0x0000004331117223 */ /* 0x040fe20000000011 */
[----:B------:R-:W-:Y:S01]  /*6a90*/  FFMA R18, R49, R68, R18 ;  /* 0x0000004431127223 */ /* 0x000fe20000000012 */
[----:B------:R-:W-:Y:S01]  /*6aa0*/  FMUL R22, R47, R26 ;  /* 0x0000001a2f167220 */ /* 0x000fe20000400000 */
[C---:B------:R-:W-:Y:S01]  /*6ab0*/  FFMA R23, R49.reuse, R69, R23 ;  /* 0x0000004531177223 */ /* 0x040fe20000000017 */
[C---:B------:R-:W-:Y:S01]  /*6ac0*/  FFMA R20, R49.reuse, R70, R20 ;  /* 0x0000004631147223 */ /* 0x040fe20000000014 */
[C---:B------:R-:W-:Y:S01]  /*6ad0*/  FFMA R21, R49.reuse, R71, R21 ;  /* 0x0000004731157223 */ /* 0x040fe20000000015 */
[----:B------:R-:W-:Y:S01]  /*6ae0*/  FFMA R22, R49, R72, R22 ;  /* 0x0000004831167223 */ /* 0x000fe20000000016 */
[----:B------:R-:W-:Y:S01]  /*6af0*/  FMUL R26, R47, R30 ;  /* 0x0000001e2f1a7220 */ /* 0x000fe20000400000 */
[----:B------:R-:W-:Y:S01]  /*6b00*/  FFMA R27, R49, R73, R27 ;  /* 0x00000049311b7223 */ /* 0x000fe2000000001b */
[----:B------:R-:W-:Y:S01]  /*6b10*/  FMUL R31, R47, R31 ;  /* 0x0000001f2f1f7220 */ /* 0x000fe20000400000 */
[C---:B------:R-:W-:Y:S01]  /*6b20*/  FFMA R24, R49.reuse, R74, R24 ;  /* 0x0000004a31187223 */ /* 0x040fe20000000018 */
[C---:B------:R-:W-:Y:S01]  /*6b30*/  FFMA R25, R49.reuse, R75, R25 ;  /* 0x0000004b31197223 */ /* 0x040fe20000000019 */
[----:B------:R-:W-:Y:S01]  /*6b40*/  FFMA R26, R49, R76, R26 ;  /* 0x0000004c311a7223 */ /* 0x000fe2000000001a */
[----:B------:R-:W-:Y:S01]  /*6b50*/  FMUL R30, R47, R34 ;  /* 0x000000222f1e7220 */ /* 0x000fe20000400000 */
[----:B------:R-:W-:Y:S01]  /*6b60*/  FFMA R31, R49, R77, R31 ;  /* 0x0000004d311f7223 */ /* 0x000fe2000000001f */
[----:B------:R-:W-:Y:S01]  /*6b70*/  FMUL R35, R47, R35 ;  /* 0x000000232f237220 */ /* 0x000fe20000400000 */
[----:B------:R-:W-:Y:S01]  /*6b80*/  F2FP.SATFINITE.E4M3.F32.PACK_AB_MERGE_C R14, R19, R14, RZ ;  /* 0x0000000e130e723e */ /* 0x000fe200048070ff */
[C---:B------:R-:W-:Y:S01]  /*6b90*/  FFMA R28, R49.reuse, R78, R28 ;  /* 0x0000004e311c7223 */ /* 0x040fe2000000001c */
[C---:B------:R-:W-:Y:S01]  /*6ba0*/  FFMA R29, R49.reuse, R79, R29 ;  /* 0x0000004f311d7223 */ /* 0x040fe2000000001d */
[----:B------:R-:W-:Y:S01]  /*6bb0*/  FFMA R30, R49, R80, R30 ;  /* 0x00000050311e7223 */ /* 0x000fe2000000001e */
[----:B------:R-:W-:Y:S01]  /*6bc0*/  F2FP.SATFINITE.E4M3.F32.PACK_AB_MERGE_C R18, R23, R18, RZ ;  /* 0x000000121712723e */ /* 0x000fe200048070ff */
[----:B------:R-:W-:Y:S01]  /*6bd0*/  FFMA R35, R49, R81, R35 ;  /* 0x0000005131237223 */ /* 0x000fe20000000023 */
[----:B------:R-:W-:Y:S02]  /*6be0*/  F2FP.SATFINITE.E4M3.F32.PACK_AB_MERGE_C R53, R5, R4, R6 ;  /* 0x000000040535723e */ /* 0x000fe40004807006 */
[----:B------:R-:W-:Y:S02]  /*6bf0*/  F2FP.SATFINITE.E4M3.F32.PACK_AB_MERGE_C R54, R9, R8, R10 ;  /* 0x000000080936723e */ /* 0x000fe4000480700a */
[----:B------:R-:W-:Y:S02]  /*6c00*/  F2FP.SATFINITE.E4M3.F32.PACK_AB_MERGE_C R55, R13, R12, R14 ;  /* 0x0000000c0d37723e */ /* 0x000fe4000480700e */
[----:B------:R-:W-:Y:S02]  /*6c10*/  F2FP.SATFINITE.E4M3.F32.PACK_AB_MERGE_C R16, R17, R16, R18 ;  /* 0x000000101110723e */ /* 0x000fe40004807012 */
[----:B------:R-:W-:Y:S01]  /*6c20*/  F2FP.SATFINITE.E4M3.F32.PACK_AB_MERGE_C R17, R27, R22, RZ ;  /* 0x000000161b11723e */ /* 0x000fe200048070ff */
[----:B------:R1:W-:Y:S01]  /*6c30*/  STS.128 [R110+UR51+0x2200], R52 ;  /* 0x002200346e007988 */ /* 0x0003e20008000c33 */
[----:B------:R-:W-:Y:S02]  /*6c40*/  F2FP.SATFINITE.E4M3.F32.PACK_AB_MERGE_C R18, R31, R26, RZ ;  /* 0x0000001a1f12723e */ /* 0x000fe400048070ff */
[----:B------:R-:W-:Y:S02]  /*6c50*/  F2FP.SATFINITE.E4M3.F32.PACK_AB_MERGE_C R19, R35, R30, RZ ;  /* 0x0000001e2313723e */ /* 0x000fe400048070ff */
[----:B------:R-:W-:Y:S02]  /*6c60*/  IADD3 R77, PT, PT, R110, UR51, RZ ;  /* 0x000000336e4d7c10 */ /* 0x000fe4000fffe0ff */
[----:B------:R-:W-:Y:S02]  /*6c70*/  F2FP.SATFINITE.E4M3.F32.PACK_AB_MERGE_C R17, R21, R20, R17 ;  /* 0x000000141511723e */ /* 0x000fe40004807011 */
[----:B------:R-:W-:Y:S02]  /*6c80*/  F2FP.SATFINITE.E4M3.F32.PACK_AB_MERGE_C R18, R25, R24, R18 ;  /* 0x000000181912723e */ /* 0x000fe40004807012 */
[----:B------:R-:W-:Y:S02]  /*6c90*/  F2FP.SATFINITE.E4M3.F32.PACK_AB_MERGE_C R19, R29, R28, R19 ;  /* 0x0000001c1d13723e */ /* 0x000fe40004807013 */
[----:B------:R-:W-:Y:S05]  /*6ca0*/  IADD3 R77, PT, PT, R77, R0, RZ ;  /* 0x000000004d4d7210 */ /* 0x000fea0007ffe0ff */
[----:B------:R1:W-:Y:S01]  /*6cb0*/  STS.128 [R77+0x2210], R16 ;  /* 0x002210104d007388 */ /* 0x0003e20000000c00 */
[----:B------:R-:W-:Y:S01]  /*6cc0*/  @!PT LDS RZ, [RZ] ;  /* 0x00000000fffff984 */ /* 0x000fe20000000800 */
[----:B------:R-:W-:Y:S01]  /*6cd0*/  @!PT LDS RZ, [RZ] ;  /* 0x00000000fffff984 */ /* 0x000fe20000000800 */
[----:B------:R-:W-:Y:S01]  /*6ce0*/  @!PT LDS RZ, [RZ] ;  /* 0x00000000fffff984 */ /* 0x000fe20000000800 */
[----:B------:R-:W-:Y:S01]  /*6cf0*/  @!PT LDS RZ, [RZ] ;  /* 0x00000000fffff984 */ /* 0x000fe20000000800 */
[----:B------:R2:W-:Y:S07]  /*6d00*/  MEMBAR.ALL.CTA ;  /* 0x0000000000007992 */ /* 0x0005ee0000008000 */
[----:B--2---:R-:W2:Y:S02]  /*6d10*/  FENCE.VIEW.ASYNC.S ;  /* 0x00000000000073c6 */ /* 0x004ea40000000000 */
[----:B--2---:R-:W-:Y:S06]  /*6d20*/  BAR.SYNC.DEFER_BLOCKING 0x1, 0x80 ;  /* 0x0042000000007b1d */ /* 0x004fec0000010000 */
[----:B------:R-:W-:Y:S05]  /*6d30*/  @P0 BRA `(.L_x_102) ;  /* 0x0000000000300947 */ /* 0x000fea0003800000 */
[----:B------:R-:W-:Y:S01]  /*6d40*/  UIADD3 UR6, UPT, UPT, UR51, 0x2200, URZ ;  /* 0x0000220033067890 */ /* 0x000fe2000fffe0ff */
[----:B------:R-:W-:Y:S01]  /*6d50*/  R2UR UR42, R119 ;  /* 0x00000000772a72ca */ /* 0x000fe200000e0000 */
[----:B------:R-:W-:Y:S01]  /*6d60*/  UIADD3 UR4, UP0, UPT, UR54, 0x680, URZ ;  /* 0x0000068036047890 */ /* 0x000fe2000ff1e0ff */
[----:B------:R-:W-:Y:S02]  /*6d70*/  R2UR UR43, R117 ;  /* 0x00000000752b72ca */ /* 0x000fe400000e0000 */
[----:B------:R-:W-:Y:S01]  /*6d80*/  R2UR UR44, R118 ;  /* 0x00000000762c72ca */ /* 0x000fe200000e0000 */
[----:B------:R-:W-:Y:S01]  /*6d90*/  IMAD.U32 R115, RZ, RZ, UR6 ;  /* 0x00000006ff737e24 */ /* 0x000fe2000f8e00ff */
[----:B------:R-:W-:Y:S04]  /*6da0*/  UIADD3.X UR5, UPT, UPT, URZ, UR55, URZ, UP0, !UPT ;  /* 0x00000037ff057290 */ /* 0x000fe800087fe4ff */
[----:B------:R-:W-:Y:S11]  /*6db0*/  R2UR UR40, R115 ;  /* 0x00000000732872ca */ /* 0x000ff600000e0000 */
[----:B------:R-:W-:Y:S02]  /*6dc0*/  @!UPT UIADD3 URZ, UPT, UPT, URZ, URZ, URZ ;  /* 0x000000fffffff290 */ /* 0x000fe4000fffe0ff */
[----:B------:R2:W-:Y:S01]  /*6dd0*/  UTMASTG.4D.IM2COL [UR40], [UR4] ;  /* 0x00000028040073b5 */ /* 0x0005e20008058000 */
[----:B------:R0:W-:Y:S01]  /*6de0*/  UTMACMDFLUSH ;  /* 0x00000000000079b7 */ /* 0x0001e20000000000 */
[----:B--2---:R-:W-:Y:S04]  /*6df0*/  DEPBAR.LE SB0, 0x1 ;  /* 0x000080400000791a */ /* 0x004fe80000000000 */
.L_x_102:
[----:B------:R-:W-:Y:S05]  /*6e00*/  BSYNC.RECONVERGENT B0 ;  /* 0x0000000000007941 */ /* 0x000fea0003800200 */
.L_x_101:
[----:B------:R-:W-:Y:S06]  /*6e10*/  BAR.SYNC.DEFER_BLOCKING 0x1, 0x80 ;  /* 0x0042000000007b1d */ /* 0x000fec0000010000 */
[----:B------:R-:W2:Y:S01]  /*6e20*/  @P6 SYNCS.PHASECHK.TRANS64.TRYWAIT P0, [R2+URZ+0x110], R3 ;  /* 0x00011003020065a7 */ /* 0x000ea200080011ff */
[----:B------:R-:W-:Y:S01]  /*6e30*/  BSSY B1, `(.L_x_103) ;  /* 0x0000020000017945 */ /* 0x000fe20003800000 */
[----:B--2---:R-:W-:Y:S03]  /*6e40*/  @P6 SEL R121, RZ, 0x1, !P0 ;  /* 0x00000001ff796807 */ /* 0x004fe60004000000 */
[----:B------:R-:W-:Y:S05]  /*6e50*/  @!P6 BRA `(.L_x_104) ;  /* 0x000000000074e947 */ /* 0x000fea0003800000 */
[----:B------:R-:W-:Y:S01]  /*6e60*/  ISETP.NE.AND P1, PT, R122, RZ, PT ;  /* 0x000000ff7a00720c */ /* 0x000fe20003f25270 */
[----:B------:R-:W2:Y:S01]  /*6e70*/  S2R R3, SR_CgaCtaId ;  /* 0x0000000000037919 */ /* 0x000ea20000008800 */
[----:B------:R-:W-:Y:S01]  /*6e80*/  ISETP.NE.AND P0, PT, R121, RZ, PT ;  /* 0x000000ff7900720c */ /* 0x000fe20003f05270 */
[----:B------:R-:W-:Y:S10]  /*6e90*/  BSSY B0, `(.L_x_105) ;  /* 0x0000008000007945 */ /* 0x000ff40003800000 */
[----:B------:R-:W-:Y:S05]  /*6ea0*/  @P1 IMAD R4, R107, 0x1000, R110 ;  /* 0x000010006b041824 */ /* 0x000fea00078e026e */
[----:B------:R-:W-:Y:S05]  /*6eb0*/  @P1 IADD3 R5, PT, PT, R4, UR51, RZ ;  /* 0x0000003304051c10 */ /* 0x000fea000fffe0ff */
[----:B------:R-:W-:Y:S01]  /*6ec0*/  @P1 IMAD.IADD R5, R5, 0x1, R0 ;  /* 0x0000000105051824 */ /* 0x000fe200078e0200 */
[----:B------:R-:W-:Y:S06]  /*6ed0*/  @P0 BRA `(.L_x_106) ;  /* 0x00000000000c0947 */ /* 0x000fec0003800000 */
[----:B------:R-:W-:Y:S04]  /*6ee0*/  SHF.L.U32 R0, R106, 0x1f, RZ ;  /* 0x0000001f6a007819 */ /* 0x000fe800000006ff */
[----:B------:R-:W3:Y:S02]  /*6ef0*/  SYNCS.PHASECHK.TRANS64.TRYWAIT P0, [R2+URZ+0x110], R0 ;  /* 0x00011000020075a7 */ /* 0x000ee400080011ff */
[----:B---3--:R-:W-:Y:S05]  /*6f00*/  @!P0 BRA `(.L_x_107) ;  /* 0x00000018007c8947 */ /* 0x008fea0003800000 */
.L_x_106:
[----:B------:R-:W-:Y:S05]  /*6f10*/  BSYNC B0 ;  /* 0x0000000000007941 */ /* 0x000fea0003800000 */
.L_x_105:
[----:B------:R-:W-:Y:S01]  /*6f20*/  ISETP.NE.AND P0, PT, R122, RZ, PT ;  /* 0x000000ff7a00720c */ /* 0x000fe20003f05270 */
[----:B---3--:R-:W-:Y:S02]  /*6f30*/  VIADD R2, R2, 0x120 ;  /* 0x0000012002027836 */ /* 0x008fe40000000000 */
[----:B------:R-:W-:Y:S03]  /*6f40*/  VIADD R107, R107, 0x1 ;  /* 0x000000016b6b7836 */ /* 0x000fe60000000000 */
[----:B--2---:R-:W-:Y:S07]  /*6f50*/  PRMT R2, R3, 0x654, R2 ;  /* 0x0000065403027816 */ /* 0x004fee0000000002 */
[----:B------:R2:W3:Y:S04]  /*6f60*/  @P0 LDS.128 R84, [R4+UR51+0x200] ;  /* 0x0002003304540984 */ /* 0x0004e80008000c00 */
[----:B------:R2:W4:Y:S01]  /*6f70*/  @P0 LDS.128 R88, [R5+0x210] ;  /* 0x0002100005580984 */ /* 0x0005220000000c00 */
[C---:B------:R-:W-:Y:S01]  /*6f80*/  ISETP.NE.AND P0, PT, R107.reuse, 0x2, PT ;  /* 0x000000026b00780c */ /* 0x040fe20003f05270 */
[----:B------:R-:W-:Y:S01]  /*6f90*/  @!PT LDS RZ, [RZ] ;  /* 0x00000000fffff984 */ /* 0x000fe20000000800 */
[----:B------:R-:W-:Y:S01]  /*6fa0*/  @!PT LDS RZ, [RZ] ;  /* 0x00000000fffff984 */ /* 0x000fe20000000800 */
[----:B------:R-:W-:Y:S01]  /*6fb0*/  @!PT LDS RZ, [RZ] ;  /* 0x00000000fffff984 */ /* 0x000fe20000000800 */
[----:B------:R-:W-:Y:S01]  /*6fc0*/  @!PT LDS RZ, [RZ] ;  /* 0x00000000fffff984 */ /* 0x000fe20000000800 */
[----:B------:R5:W-:Y:S06]  /*6fd0*/  MEMBAR.ALL.CTA ;  /* 0x0000000000007992 */ /* 0x000bec0000008000 */
[----:B-----5:R-:W5:Y:S01]  /*6fe0*/  FENCE.VIEW.ASYNC.S ;  /* 0x00000000000073c6 */ /* 0x020f620000000000 */
[----:B------:R-:W-:Y:S02]  /*6ff0*/  SEL R0, RZ, 0x1, P0 ;  /* 0x00000001ff007807 */ /* 0x000fe40000000000 */
[----:B------:R-:W-:Y:S02]  /*7000*/  SEL R107, R107, RZ, P0 ;  /* 0x000000ff6b6b7207 */ /* 0x000fe40000000000 */
[----:B------:R-:W-:Y:S01]  /*7010*/  LOP3.LUT R106, R106, R0, RZ, 0x3c, !PT ;  /* 0x000000006a6a7212 */ /* 0x000fe200078e3cff */
[----:B-----5:R2:W-:Y:S06]  /*7020*/  SYNCS.ARRIVE.TRANS64.RED.A1T0 RZ, [R2+URZ], RZ ;  /* 0x000000ff02ff79a7 */ /* 0x0205ec00081004ff */
.L_x_104:
[----:B------:R-:W-:Y:S05]  /*7030*/  BSYNC B1 ;  /* 0x0000000000017941 */ /* 0x000fea0003800000 */
.L_x_103:
[----:B------:R-:W-:Y:S05]  /*7040*/  VIADD R0, R48, 0x40 ;  /* 0x0000004030007836 */ /* 0x000fea0000000000 */
[----:B------:R-:W-:Y:S04]  /*7050*/  SHF.R.U32.HI R0, RZ, 0x15, R0 ;  /* 0x00000015ff007819 */ /* 0x000fe80000011600 */
[----:B------:R-:W-:Y:S11]  /*7060*/  LOP3.LUT P0, RZ, R0, 0x3, R113, 0x48, !PT ;  /* 0x0000000300ff7812 */ /* 0x000ff60007804871 */
[----:B------:R-:W-:Y:S02]  /*7070*/  @!UPT UIADD3 URZ, UPT, UPT, URZ, URZ, URZ ;  /* 0x000000fffffff290 */ /* 0x000fe4000fffe0ff */
[----:B------:R-:W-:Y:S05]  /*7080*/  @!P0 BRA `(.L_x_108) ;  /* 0x0000000000408947 */ /* 0x000fea0003800000 */
[----:B------:R-:W5:Y:S01]  /*7090*/  LDCU.64 UR8, c[0x4][0x70] ;  /* 0x01000e00ff0877ac */ /* 0x000f620008000a00 */
[----:B------:R-:W-:Y:S01]  /*70a0*/  MOV R3, 0x0 ;  /* 0x0000000000037802 */ /* 0x000fe20000000f00 */
[----:B------:R-:W-:Y:S02]  /*70b0*/  HFMA2 R12, -RZ, RZ, 0, 5.9604644775390625e-08 ;  /* 0x00000001ff0c7431 */ /* 0x000fe400000001ff */
[----:B------:R-:W-:Y:S02]  /*70c0*/  IMAD.MOV.U32 R8, RZ, RZ, 0x192 ;  /* 0x00000192ff087424 */ /* 0x000fe400078e00ff */
[----:B------:R-:W-:Y:S01]  /*70d0*/  IMAD.MOV.U32 R13, RZ, RZ, RZ ;  /* 0x000000ffff0d7224 */ /* 0x000fe200078e00ff */
[----:B------:R-:W1:Y:S01]  /*70e0*/  LDCU.64 UR6, c[0x4][0x78] ;  /* 0x01000f00ff0677ac */ /* 0x000e620008000a00 */
[----:B--2---:R-:W2:Y:S01]  /*70f0*/  LDC.64 R2, c[0x4][R3] ;  /* 0x0100000003027b82 */ /* 0x004ea20000000a00 */
[----:B------:R-:W3:Y:S01]  /*7100*/  LDCU.64 UR4, c[0x4][0x10] ;  /* 0x01000200ff0477ac */ /* 0x000ee20008000a00 */
[----:B-----5:R-:W-:Y:S01]  /*7110*/  MOV R5, UR9 ;  /* 0x0000000900057c02 */ /* 0x020fe20008000f00 */
[----:B------:R-:W-:Y:S01]  /*7120*/  IMAD.U32 R4, RZ, RZ, UR8 ;  /* 0x00000008ff047e24 */ /* 0x000fe2000f8e00ff */
[----:B-1----:R-:W-:Y:S01]  /*7130*/  MOV R7, UR7 ;  /* 0x0000000700077c02 */ /* 0x002fe20008000f00 */
[----:B------:R-:W-:Y:S01]  /*7140*/  IMAD.U32 R6, RZ, RZ, UR6 ;  /* 0x00000006ff067e24 */ /* 0x000fe2000f8e00ff */
[----:B---3--:R-:W-:Y:S01]  /*7150*/  MOV R11, UR5 ;  /* 0x00000005000b7c02 */ /* 0x008fe20008000f00 */
[----:B------:R-:W-:Y:S02]  /*7160*/  IMAD.U32 R10, RZ, RZ, UR4 ;  /* 0x00000004ff0a7e24 */ /* 0x000fe4000f8e00ff */
[----:B------:R-:W-:Y:S07]  /*7170*/  LEPC R20, `(.L_x_108) ;  /* 0x000000001014794e */ /* 0x000fee0000000000 */
[----:B--2-4-:R-:W-:Y:S05]  /*7180*/  CALL.ABS.NOINC R2 ;  /* 0x0000000002007343 */ /* 0x014fea0003c00000 */
.L_x_108:
[----:B------:R-:W-:Y:S01]  /*7190*/  ISETP.NE.AND P0, PT, R112, RZ, PT ;  /* 0x000000ff7000720c */ /* 0x000fe20003f05270 */
[----:B------:R-:W-:Y:S05]  /*71a0*/  WARPSYNC.ALL ;  /* 0x0000000000007948 */ /* 0x000fea0003800000 */
[----:B------:R-:W-:Y:S01]  /*71b0*/  R2UR UR4, R48 ;  /* 0x00000000300472ca */ /* 0x000fe200000e0000 */
[----:B------:R-:W-:Y:S01]  /*71c0*/  BSSY.RECONVERGENT B0, `(.L_x_109) ;  /* 0x000009d000007945 */ /* 0x000fe20003800200 */
[-C--:B--23--:R-:W-:Y:S02]  /*71d0*/  F2FP.F16.E4M3.UNPACK_B R2, R84.reuse ;  /* 0x00000054ff02723e */ /* 0x08cfe400020006ff */
[----:B------:R-:W-:Y:S02]  /*71e0*/  F2FP.F16.E4M3.UNPACK_B R84, R84.H1 ;  /* 0x00000054ff54723e */ /* 0x000fe400030006ff */
[-C--:B------:R-:W-:Y:S01]  /*71f0*/  F2FP.F16.E4M3.UNPACK_B R51, R85.reuse ;  /* 0x00000055ff33723e */ /* 0x080fe200020006ff */
[--C-:B------:R-:W-:Y:S01]  /*7200*/  HADD2.F32 R0, -RZ, R2.reuse.H0_H0 ;  /* 0x20000002ff007230 */ /* 0x100fe20000004100 */
[----:B------:R-:W-:Y:S01]  /*7210*/  F2FP.F16.E4M3.UNPACK_B R85, R85.H1 ;  /* 0x00000055ff55723e */ /* 0x000fe200030006ff */
[----:B------:R-:W-:Y:S01]  /*7220*/  HADD2.F32 R2, -RZ, R2.H1_H1 ;  /* 0x30000002ff027230 */ /* 0x000fe20000004100 */
[-C--:B-1----:R-:W-:Y:S01]  /*7230*/  F2FP.F16.E4M3.UNPACK_B R55, R86.reuse ;  /* 0x00000056ff37723e */ /* 0x082fe200020006ff */
[--C-:B------:R-:W-:Y:S01]  /*7240*/  HADD2.F32 R3, -RZ, R84.reuse.H0_H0 ;  /* 0x20000054ff037230 */ /* 0x100fe20000004100 */
[----:B------:R-:W-:Y:S01]  /*7250*/  F2FP.F16.E4M3.UNPACK_B R86, R86.H1 ;  /* 0x00000056ff56723e */ /* 0x000fe200030006ff */
[----:B------:R-:W-:Y:S01]  /*7260*/  LDTM.16dp32bit_t0_t15.x32 R4, tmem[UR4+0x40] ;  /* 0x00004004000479ee */ /* 0x000fe20008a80000 */
[----:B------:R-:W1:Y:S01]  /*7270*/  LDTM.16dp32bit_t16_t31.x32 R4, tmem[UR4+0x60] ;  /* 0x00006004000479ee */ /* 0x000e620008aa0000 */
[----:B------:R-:W-:Y:S01]  /*7280*/  NOP ;  /* 0x0000000000007918 */ /* 0x000fe20000000000 */
[--C-:B------:R-:W-:Y:S01]  /*7290*/  HADD2.F32 R50, -RZ, R51.reuse.H0_H0 ;  /* 0x20000033ff327230 */ /* 0x100fe20000004100 */
[----:B------:R-:W-:Y:S01]  /*72a0*/  R2UR UR5, R120 ;  /* 0x00000000780572ca */ /* 0x000fe200000e0000 */
[----:B------:R-:W-:Y:S01]  /*72b0*/  HADD2.F32 R51, -RZ, R51.H1_H1 ;  /* 0x30000033ff337230 */ /* 0x000fe20000004100 */
[----:B------:R-:W-:Y:S01]  /*72c0*/  F2FP.F16.E4M3.UNPACK_B R59, R87 ;  /* 0x00000057ff3b723e */ /* 0x000fe200020006ff */
[--C-:B------:R-:W-:Y:S01]  /*72d0*/  HADD2.F32 R54, -RZ, R55.reuse.H0_H0 ;  /* 0x20000037ff367230 */ /* 0x100fe20000004100 */
[----:B----4-:R-:W-:Y:S01]  /*72e0*/  F2FP.F16.E4M3.UNPACK_B R63, R88 ;  /* 0x00000058ff3f723e */ /* 0x010fe200020006ff */
[----:B------:R-:W-:Y:S01]  /*72f0*/  HADD2.F32 R55, -RZ, R55.H1_H1 ;  /* 0x30000037ff377230 */ /* 0x000fe20000004100 */
[----:B------:R-:W-:Y:S01]  /*7300*/  F2FP.F16.E4M3.UNPACK_B R67, R89 ;  /* 0x00000059ff43723e */ /* 0x000fe200020006ff */
[--C-:B------:R-:W-:Y:S01]  /*7310*/  HADD2.F32 R58, -RZ, R59.reuse.H0_H0 ;  /* 0x2000003bff3a7230 */ /* 0x100fe20000004100 */
[----:B------:R-:W-:Y:S01]  /*7320*/  F2FP.F16.E4M3.UNPACK_B R71, R90 ;  /* 0x0000005aff47723e */ /* 0x000fe200020006ff */
[----:B------:R-:W-:Y:S01]  /*7330*/  HADD2.F32 R59, -RZ, R59.H1_H1 ;  /* 0x3000003bff3b7230 */ /* 0x000fe20000004100 */
[----:B------:R-:W-:Y:S01]  /*7340*/  F2FP.F16.E4M3.UNPACK_B R74, R91 ;  /* 0x0000005bff4a723e */ /* 0x000fe200020006ff */
[--C-:B------:R-:W-:Y:S01]  /*7350*/  HADD2.F32 R62, -RZ, R63.reuse.H0_H0 ;  /* 0x2000003fff3e7230 */ /* 0x100fe20000004100 */
[----:B------:R-:W-:Y:S01]  /*7360*/  F2FP.F16.E4M3.UNPACK_B R87, R87.H1 ;  /* 0x00000057ff57723e */ /* 0x000fe200030006ff */
[----:B------:R-:W-:Y:S01]  /*7370*/  UIADD3 UR5, UPT, UPT, UR5, 0x160, URZ ;  /* 0x0000016005057890 */ /* 0x000fe2000fffe0ff */
[----:B------:R-:W-:Y:S01]  /*7380*/  HADD2.F32 R63, -RZ, R63.H1_H1 ;  /* 0x3000003fff3f7230 */ /* 0x000fe20000004100 */
[----:B------:R-:W-:Y:S01]  /*7390*/  F2FP.F16.E4M3.UNPACK_B R88, R88.H1 ;  /* 0x00000058ff58723e */ /* 0x000fe200030006ff */
[--C-:B------:R-:W-:Y:S01]  /*73a0*/  HADD2.F32 R66, -RZ, R67.reuse.H0_H0 ;  /* 0x20000043ff427230 */ /* 0x100fe20000004100 */
[----:B------:R-:W-:Y:S01]  /*73b0*/  UPRMT UR5, UR45, 0x654, UR5 ;  /* 0x000006542d057896 */ /* 0x000fe20008000005 */
[----:B------:R-:W-:Y:S01]  /*73c0*/  HADD2.F32 R67, -RZ, R67.H1_H1 ;  /* 0x30000043ff437230 */ /* 0x000fe20000004100 */
[----:B------:R-:W-:Y:S01]  /*73d0*/  F2FP.F16.E4M3.UNPACK_B R89, R89.H1 ;  /* 0x00000059ff59723e */ /* 0x000fe200030006ff */
[--C-:B------:R-:W-:Y:S02]  /*73e0*/  HADD2.F32 R70, -RZ, R71.reuse.H0_H0 ;  /* 0x20000047ff467230 */ /* 0x100fe40000004100 */
[C---:B-1----:R-:W-:Y:S01]  /*73f0*/  FMUL R4, R47.reuse, R4 ;  /* 0x000000042f047220 */ /* 0x042fe20000400000 */
[C---:B------:R-:W-:Y:S01]  /*7400*/  FMUL R5, R47.reuse, R5 ;  /* 0x000000052f057220 */ /* 0x040fe20000400000 */
[C---:B------:R-:W-:Y:S01]  /*7410*/  FMUL R8, R47.reuse, R8 ;  /* 0x000000082f087220 */ /* 0x040fe20000400000 */
[----:B------:R-:W-:Y:S01]  /*7420*/  FMUL R9, R47, R9 ;  /* 0x000000092f097220 */ /* 0x000fe20000400000 */
[C---:B------:R-:W-:Y:S01]  /*7430*/  FFMA R4, R49.reuse, R0, R4 ;  /* 0x0000000031047223 */ /* 0x040fe20000000004 */
[----:B------:R-:W-:Y:S01]  /*7440*/  SYNCS.ARRIVE.TRANS64.RED.A1T0 RZ, [UR5], RZ ;  /* 0x000000ffffff79a7 */ /* 0x000fe20008100405 */
[----:B------:R-:W-:Y:S01]  /*7450*/  FFMA R5, R49, R2, R5 ;  /* 0x0000000231057223 */ /* 0x000fe20000000005 */
[C---:B------:R-:W-:Y:S01]  /*7460*/  FMUL R12, R47.reuse, R12 ;  /* 0x0000000c2f0c7220 */ /* 0x040fe20000400000 */
[C---:B------:R-:W-:Y:S01]  /*7470*/  FMUL R13, R47.reuse, R13 ;  /* 0x0000000d2f0d7220 */ /* 0x040fe20000400000 */
[C---:B------:R-:W-:Y:S01]  /*7480*/  FMUL R16, R47.reuse, R16 ;  /* 0x000000102f107220 */ /* 0x040fe20000400000 */
[C---:B------:R-:W-:Y:S01]  /*7490*/  FMUL R17, R47.reuse, R17 ;  /* 0x000000112f117220 */ /* 0x040fe20000400000 */
[C---:B------:R-:W-:Y:S01]  /*74a0*/  FMUL R0, R47.reuse, R20 ;  /* 0x000000142f007220 */ /* 0x040fe20000400000 */
[C---:B------:R-:W-:Y:S01]  /*74b0*/  FMUL R2, R47.reuse, R21 ;  /* 0x000000152f027220 */ /* 0x040fe20000400000 */
[C---:B------:R-:W-:Y:S01]  /*74c0*/  FMUL R20, R47.reuse, R25 ;  /* 0x000000192f147220 */ /* 0x040fe20000400000 */
[----:B------:R-:W-:Y:S02]  /*74d0*/  HADD2.F32 R71, -RZ, R71.H1_H1 ;  /* 0x30000047ff477230 */ /* 0x000fe40000004100 */
[C---:B------:R-:W-:Y:S01]  /*74e0*/  FMUL R25, R47.reuse, R30 ;  /* 0x0000001e2f197220 */ /* 0x040fe20000400000 */
[C---:B------:R-:W-:Y:S01]  /*74f0*/  FMUL R30, R47.reuse, R35 ;  /* 0x000000232f1e7220 */ /* 0x040fe20000400000 */
[----:B------:R-:W-:Y:S02]  /*7500*/  HADD2.F32 R48, -RZ, R84.H1_H1 ;  /* 0x30000054ff307230 */ /* 0x000fe40000004100 */
[C---:B------:R-:W-:Y:S01]  /*7510*/  FMUL R6, R47.reuse, R6 ;  /* 0x000000062f067220 */ /* 0x040fe20000400000 */
[C---:B------:R-:W-:Y:S01]  /*7520*/  FMUL R7, R47.reuse, R7 ;  /* 0x000000072f077220 */ /* 0x040fe20000400000 */
[--C-:B------:R-:W-:Y:S02]  /*7530*/  HADD2.F32 R52, -RZ, R85.reuse.H0_H0 ;  /* 0x20000055ff347230 */ /* 0x100fe40000004100 */
[----:B------:R-:W-:Y:S01]  /*7540*/  FMUL R10, R47, R10 ;  /* 0x0000000a2f0a7220 */ /* 0x000fe20000400000 */
[C---:B------:R-:W-:Y:S01]  /*7550*/  FFMA R6, R49.reuse, R3, R6 ;  /* 0x0000000331067223 */ /* 0x040fe20000000006 */
[----:B------:R-:W-:Y:S02]  /*7560*/  HADD2.F32 R53, -RZ, R85.H1_H1 ;  /* 0x30000055ff357230 */ /* 0x000fe40000004100 */
[C---:B------:R-:W-:Y:S01]  /*7570*/  FFMA R7, R49.reuse, R48, R7 ;  /* 0x0000003031077223 */ /* 0x040fe20000000007 */
[C---:B------:R-:W-:Y:S01]  /*7580*/  FFMA R8, R49.reuse, R50, R8 ;  /* 0x0000003231087223 */ /* 0x040fe20000000008 */
[C---:B------:R-:W-:Y:S01]  /*7590*/  FFMA R9, R49.reuse, R51, R9 ;  /* 0x0000003331097223 */ /* 0x040fe20000000009 */
[----:B------:R-:W-:Y:S01]  /*75a0*/  FFMA R10, R49, R52, R10 ;  /* 0x00000034310a7223 */ /* 0x000fe2000000000a */
[--C-:B------:R-:W-:Y:S01]  /*75b0*/  HADD2.F32 R48, -RZ, R74.reuse.H0_H0 ;  /* 0x2000004aff307230 */ /* 0x100fe20000004100 */
[----:B------:R-:W-:Y:S01]  /*75c0*/  F2FP.SATFINITE.E4M3.F32.PACK_AB_MERGE_C R78, R7, R6, RZ ;  /* 0x00000006074e723e */ /* 0x000fe200048070ff */
[C---:B------:R-:W-:Y:S01]  /*75d0*/  FMUL R7, R47.reuse, R24 ;  /* 0x000000182f077220 */ /* 0x040fe20000400000 */
[C---:B------:R-:W-:Y:S01]  /*75e0*/  FMUL R24, R47.reuse, R29 ;  /* 0x0000001d2f187220 */ /* 0x040fe20000400000 */
[C---:B------:R-:W-:Y:S01]  /*75f0*/  FMUL R29, R47.reuse, R34 ;  /* 0x000000222f1d7220 */ /* 0x040fe20000400000 */
[----:B------:R-:W-:Y:S02]  /*7600*/  HADD2.F32 R74, -RZ, R74.H1_H1 ;  /* 0x3000004aff4a7230 */ /* 0x000fe40000004100 */
[C---:B------:R-:W-:Y:S01]  /*7610*/  FMUL R11, R47.reuse, R11 ;  /* 0x0000000b2f0b7220 */ /* 0x040fe20000400000 */
[--C-:B------:R-:W-:Y:S02]  /*7620*/  HADD2.F32 R56, -RZ, R86.reuse.H0_H0 ;  /* 0x20000056ff387230 */ /* 0x100fe40000004100 */
[----:B------:R-:W-:Y:S01]  /*7630*/  FMUL R14, R47, R14 ;  /* 0x0000000e2f0e7220 */ /* 0x000fe20000400000 */
[----:B------:R-:W-:Y:S02]  /*7640*/  HADD2.F32 R57, -RZ, R86.H1_H1 ;  /* 0x30000056ff397230 */ /* 0x000fe40000004100 */
[C---:B------:R-:W-:Y:S01]  /*7650*/  FFMA R11, R49.reuse, R53, R11 ;  /* 0x00000035310b7223 */ /* 0x040fe2000000000b */
[----:B------:R-:W-:Y:S01]  /*7660*/  F2FP.F16.E4M3.UNPACK_B R90, R90.H1 ;  /* 0x0000005aff5a723e */ /* 0x000fe200030006ff */
[C---:B------:R-:W-:Y:S01]  /*7670*/  FFMA R12, R49.reuse, R54, R12 ;  /* 0x00000036310c7223 */ /* 0x040fe2000000000c */
[C---:B------:R-:W-:Y:S01]  /*7680*/  FFMA R13, R49.reuse, R55, R13 ;  /* 0x00000037310d7223 */ /* 0x040fe2000000000d */
[----:B------:R-:W-:Y:S01]  /*7690*/  F2FP.F16.E4M3.UNPACK_B R91, R91.H1 ;  /* 0x0000005bff5b723e */ /* 0x000fe200030006ff */
[----:B------:R-:W-:Y:S01]  /*76a0*/  FFMA R14, R49, R56, R14 ;  /* 0x00000038310e7223 */ /* 0x000fe2000000000e */
[----:B------:R-:W-:Y:S01]  /*76b0*/  F2FP.SATFINITE.E4M3.F32.PACK_AB_MERGE_C R10, R11, R10, RZ ;  /* 0x0000000a0b0a723e */ /* 0x000fe200048070ff */
[C---:B------:R-:W-:Y:S01]  /*76c0*/  FMUL R15, R47.reuse, R15 ;  /* 0x0000000f2f0f7220 */ /* 0x040fe20000400000 */
[--C-:B------:R-:W-:Y:S02]  /*76d0*/  HADD2.F32 R60, -RZ, R87.reuse.H0_H0 ;  /* 0x20000057ff3c7230 */ /* 0x100fe40000004100 */
[----:B------:R-:W-:Y:S01]  /*76e0*/  FMUL R18, R47, R18 ;  /* 0x000000122f127220 */ /* 0x000fe20000400000 */
[----:B------:R-:W-:Y:S02]  /*76f0*/  HADD2.F32 R61, -RZ, R87.H1_H1 ;  /* 0x30000057ff3d7230 */ /* 0x000fe40000004100 */
[----:B------:R-:W-:Y:S01]  /*7700*/  FFMA R15, R49, R57, R15 ;  /* 0x00000039310f7223 */ /* 0x000fe2000000000f */
[----:B------:R-:W-:Y:S01]  /*7710*/  IADD3 R45, PT, PT, R45, 0x1, RZ ;  /* 0x000000012d2d7810 */ /* 0x000fe20007ffe0ff */
[C---:B------:R-:W-:Y:S01]  /*7720*/  FFMA R16, R49.reuse, R58, R16 ;  /* 0x0000003a31107223 */ /* 0x040fe20000000010 */
[----:B------:R-:W-:Y:S01]  /*7730*/  FFMA R17, R49, R59, R17 ;  /* 0x0000003b31117223 */ /* 0x000fe20000000011 */
[----:B------:R-:W-:Y:S01]  /*7740*/  FMUL R19, R47, R19 ;  /* 0x000000132f137220 */ /* 0x000fe20000400000 */
[--C-:B------:R-:W-:Y:S02]  /*7750*/  HADD2.F32 R64, -RZ, R88.reuse.H0_H0 ;  /* 0x20000058ff407230 */ /* 0x100fe40000004100 */
[----:B------:R-:W-:Y:S01]  /*7760*/  FFMA R18, R49, R60, R18 ;  /* 0x0000003c31127223 */ /* 0x000fe20000000012 */
[----:B------:R-:W-:Y:S02]  /*7770*/  HADD2.F32 R65, -RZ, R88.H1_H1 ;  /* 0x30000058ff417230 */ /* 0x000fe40000004100 */
[----:B------:R-:W-:Y:S01]  /*7780*/  FMUL R3, R47, R22 ;  /* 0x000000162f037220 */ /* 0x000fe20000400000 */
[----:B------:R-:W-:Y:S01]  /*7790*/  FFMA R19, R49, R61, R19 ;  /* 0x0000003d31137223 */ /* 0x000fe20000000013 */
[----:B------:R-:W-:Y:S01]  /*77a0*/  FMUL R6, R47, R23 ;  /* 0x000000172f067220 */ /* 0x000fe20000400000 */
[C---:B------:R-:W-:Y:S01]  /*77b0*/  FFMA R0, R49.reuse, R62, R0 ;  /* 0x0000003e31007223 */ /* 0x040fe20000000000 */
[C---:B------:R-:W-:Y:S01]  /*77c0*/  FFMA R2, R49.reuse, R63, R2 ;  /* 0x0000003f31027223 */ /* 0x040fe20000000002 */
[--C-:B------:R-:W-:Y:S02]  /*77d0*/  HADD2.F32 R68, -RZ, R89.reuse.H0_H0 ;  /* 0x20000059ff447230 */ /* 0x100fe40000004100 */
[----:B------:R-:W-:Y:S01]  /*77e0*/  FFMA R3, R49, R64, R3 ;  /* 0x0000004031037223 */ /* 0x000fe20000000003 */
[----:B------:R-:W-:Y:S02]  /*77f0*/  HADD2.F32 R69, -RZ, R89.H1_H1 ;  /* 0x30000059ff457230 */ /* 0x000fe40000004100 */
[C---:B------:R-:W-:Y:S01]  /*7800*/  FMUL R21, R47.reuse, R26 ;  /* 0x0000001a2f157220 */ /* 0x040fe20000400000 */
[----:B------:R-:W-:Y:S01]  /*7810*/  FMUL R22, R47, R27 ;  /* 0x0000001b2f167220 */ /* 0x000fe20000400000 */
[C---:B------:R-:W-:Y:S01]  /*7820*/  FFMA R6, R49.reuse, R65, R6 ;  /* 0x0000004131067223 */ /* 0x040fe20000000006 */
[----:B------:R-:W-:Y:S01]  /*7830*/  FFMA R7, R49, R66, R7 ;  /* 0x0000004231077223 */ /* 0x000fe20000000007 */
[----:B------:R-:W-:Y:S01]  /*7840*/  FMUL R23, R47, R28 ;  /* 0x0000001c2f177220 */ /* 0x000fe20000400000 */
[C---:B------:R-:W-:Y:S01]  /*7850*/  FFMA R20, R49.reuse, R67, R20 ;  /* 0x0000004331147223 */ /* 0x040fe20000000014 */
[--C-:B------:R-:W-:Y:S02]  /*7860*/  HADD2.F32 R72, -RZ, R90.reuse.H0_H0 ;  /* 0x2000005aff487230 */ /* 0x100fe40000004100 */
[C---:B------:R-:W-:Y:S01]  /*7870*/  FFMA R21, R49.reuse, R68, R21 ;  /* 0x0000004431157223 */ /* 0x040fe20000000015 */
[----:B------:R-:W-:Y:S02]  /*7880*/  HADD2.F32 R73, -RZ, R90.H1_H1 ;  /* 0x3000005aff497230 */ /* 0x000fe40000004100 */
[----:B------:R-:W-:Y:S01]  /*7890*/  FFMA R22, R49, R69, R22 ;  /* 0x0000004531167223 */ /* 0x000fe20000000016 */
[C---:B------:R-:W-:Y:S01]  /*78a0*/  FMUL R26, R47.reuse, R31 ;  /* 0x0000001f2f1a7220 */ /* 0x040fe20000400000 */
[----:B------:R-:W-:Y:S01]  /*78b0*/  FMUL R27, R47, R32 ;  /* 0x000000202f1b7220 */ /* 0x000fe20000400000 */
[----:B------:R-:W-:Y:S01]  /*78c0*/  FFMA R23, R49, R70, R23 ;  /* 0x0000004631177223 */ /* 0x000fe20000000017 */
[----:B------:R-:W-:Y:S01]  /*78d0*/  FMUL R28, R47, R33 ;  /* 0x000000212f1c7220 */ /* 0x000fe20000400000 */
[C---:B------:R-:W-:Y:S01]  /*78e0*/  FFMA R24, R49.reuse, R71, R24 ;  /* 0x0000004731187223 */ /* 0x040fe20000000018 */
[--C-:B------:R-:W-:Y:S02]  /*78f0*/  HADD2.F32 R75, -RZ, R91.reuse.H0_H0 ;  /* 0x2000005bff4b7230 */ /* 0x100fe40000004100 */
[C---:B------:R-:W-:Y:S01]  /*7900*/  FFMA R25, R49.reuse, R72, R25 ;  /* 0x0000004831197223 */ /* 0x040fe20000000019 */
[----:B------:R-:W-:Y:S02]  /*7910*/  HADD2.F32 R76, -RZ, R91.H1_H1 ;  /* 0x3000005bff4c7230 */ /* 0x000fe40000004100 */
[----:B------:R-:W-:Y:S01]  /*7920*/  FFMA R26, R49, R73, R26 ;  /* 0x00000049311a7223 */ /* 0x000fe2000000001a */
[----:B------:R-:W-:Y:S01]  /*7930*/  F2FP.SATFINITE.E4M3.F32.PACK_AB_MERGE_C R14, R15, R14, RZ ;  /* 0x0000000e0f0e723e */ /* 0x000fe200048070ff */
[----:B------:R-:W-:Y:S01]  /*7940*/  FFMA R27, R49, R48, R27 ;  /* 0x00000030311b7223 */ /* 0x000fe2000000001b */
[----:B------:R-:W-:Y:S01]  /*7950*/  F2FP.SATFINITE.E4M3.F32.PACK_AB_MERGE_C R18, R19, R18, RZ ;  /* 0x000000121312723e */ /* 0x000fe200048070ff */
[C---:B------:R-:W-:Y:S01]  /*7960*/  FFMA R28, R49.reuse, R74, R28 ;  /* 0x0000004a311c7223 */ /* 0x040fe2000000001c */
[C---:B------:R-:W-:Y:S01]  /*7970*/  FFMA R29, R49.reuse, R75, R29 ;  /* 0x0000004b311d7223 */ /* 0x040fe2000000001d */
[----:B------:R-:W-:Y:S01]  /*7980*/  FFMA R30, R49, R76, R30 ;  /* 0x0000004c311e7223 */ /* 0x000fe2000000001e */
[----:B------:R-:W-:Y:S02]  /*7990*/  F2FP.SATFINITE.E4M3.F32.PACK_AB_MERGE_C R32, R5, R4, R78 ;  /* 0x000000040520723e */ /* 0x000fe4000480704e */
[----:B------:R-:W-:Y:S02]  /*79a0*/  F2FP.SATFINITE.E4M3.F32.PACK_AB_MERGE_C R33, R9, R8, R10 ;  /* 0x000000080921723e */ /* 0x000fe4000480700a */
[----:B------:R-:W-:Y:S02]  /*79b0*/  F2FP.SATFINITE.E4M3.F32.PACK_AB_MERGE_C R34, R13, R12, R14 ;  /* 0x0000000c0d22723e */ /* 0x000fe4000480700e */
[----:B------:R-:W-:Y:S02]  /*79c0*/  F2FP.SATFINITE.E4M3.F32.PACK_AB_MERGE_C R35, R17, R16, R18 ;  /* 0x000000101123723e */ /* 0x000fe40004807012 */
[----:B------:R-:W-:Y:S02]  /*79d0*/  F2FP.SATFINITE.E4M3.F32.PACK_AB_MERGE_C R3, R6, R3, RZ ;  /* 0x000000030603723e */ /* 0x000fe400048070ff */
[----:B------:R-:W-:Y:S01]  /*79e0*/  F2FP.SATFINITE.E4M3.F32.PACK_AB_MERGE_C R5, R22, R21, RZ ;  /* 0x000000151605723e */ /* 0x000fe200048070ff */
[----:B------:R1:W-:Y:S01]  /*79f0*/  STS.128 [R110+UR51+0x3200], R32 ;  /* 0x003200206e007988 */ /* 0x0003e20008000c33 */
[----:B------:R-:W-:Y:S02]  /*7a00*/  F2FP.SATFINITE.E4M3.F32.PACK_AB_MERGE_C R6, R26, R25, RZ ;  /* 0x000000191a06723e */ /* 0x000fe400048070ff */
[----:B------:R-:W-:Y:S02]  /*7a10*/  F2FP.SATFINITE.E4M3.F32.PACK_AB_MERGE_C R29, R30, R29, RZ ;  /* 0x0000001d1e1d723e */ /* 0x000fe400048070ff */
[----:B------:R-:W-:Y:S02]  /*7a20*/  F2FP.SATFINITE.E4M3.F32.PACK_AB_MERGE_C R5, R20, R7, R5 ;  /* 0x000000071405723e */ /* 0x000fe40004807005 */
[----:B------:R-:W-:Y:S02]  /*7a30*/  F2FP.SATFINITE.E4M3.F32.PACK_AB_MERGE_C R4, R2, R0, R3 ;  /* 0x000000000204723e */ /* 0x000fe40004807003 */
[----:B------:R-:W-:Y:S02]  /*7a40*/  F2FP.SATFINITE.E4M3.F32.PACK_AB_MERGE_C R6, R24, R23, R6 ;  /* 0x000000171806723e */ /* 0x000fe40004807006 */
[----:B------:R-:W-:Y:S05]  /*7a50*/  F2FP.SATFINITE.E4M3.F32.PACK_AB_MERGE_C R7, R28, R27, R29 ;  /* 0x0000001b1c07723e */ /* 0x000fea000480701d */
        /* <DEDUP_REMOVED lines=9> */
[----:B------:R-:W-:Y:S01]  /*7af0*/  R2UR UR10, R119 ;  /* 0x00000000770a72ca */ /* 0x000fe200000e0000 */
[----:B------:R-:W-:Y:S01]  /*7b00*/  UIADD3 UR4, UP0, UPT, UR54, 0x680, URZ ;  /* 0x0000068036047890 */ /* 0x000fe2000ff1e0ff */
[----:B------:R-:W-:Y:S01]  /*7b10*/  R2UR UR11, R117 ;  /* 0x00000000750b72ca */ /* 0x000fe200000e0000 */
[----:B------:R-:W-:Y:S01]  /*7b20*/  UIADD3 UR9, UPT, UPT, UR41, 0x40, URZ ;  /* 0x0000004029097890 */ /* 0x000fe2000fffe0ff */
[----:B------:R-:W-:Y:S01]  /*7b30*/  R2UR UR12, R118 ;  /* 0x00000000760c72ca */ /* 0x000fe200000e0000 */
[----:B------:R-:W-:Y:S02]  /*7b40*/  UIADD3 UR8, UPT, UPT, UR51, 0x3200, URZ ;  /* 0x0000320033087890 */ /* 0x000fe4000fffe0ff */
[----:B------:R-:W-:Y:S10]  /*7b50*/  UIADD3.X UR5, UPT, UPT, URZ, UR55, URZ, UP0, !UPT ;  /* 0x00000037ff057290 */ /* 0x000ff400087fe4ff */
[----:B------:R2:W-:Y:S01]  /*7b60*/  UTMASTG.4D.IM2COL [UR8], [UR4] ;  /* 0x00000008040073b5 */ /* 0x0005e20008058000 */
[----:B------:R0:W-:Y:S01]  /*7b70*/  UTMACMDFLUSH ;  /* 0x00000000000079b7 */ /* 0x0001e20000000000 */
[----:B--2---:R-:W-:Y:S04]  /*7b80*/  DEPBAR.LE SB0, 0x1 ;  /* 0x000080400000791a */ /* 0x004fe80000000000 */
.L_x_110:
[----:B------:R-:W-:Y:S05]  /*7b90*/  BSYNC.RECONVERGENT B0 ;  /* 0x0000000000007941 */ /* 0x000fea0003800200 */
.L_x_109:
[----:B------:R-:W-:Y:S01]  /*7ba0*/  BAR.SYNC.DEFER_BLOCKING 0x1, 0x80 ;  /* 0x0042000000007b1d */ /* 0x000fe20000010000 */
[----:B------:R-:W-:Y:S01]  /*7bb0*/  ISETP.NE.AND P1, PT, R116, RZ, PT ;  /* 0x000000ff7400720c */ /* 0x000fe20003f25270 */
[----:B------:R-:W-:Y:S01]  /*7bc0*/  IMAD.IADD R14, R43, 0x1, R100 ;  /* 0x000000012b0e7824 */ /* 0x000fe200078e0264 */
[C---:B------:R-:W-:Y:S01]  /*7bd0*/  ISETP.NE.AND P0, PT, R45.reuse, 0x2, PT ;  /* 0x000000022d00780c */ /* 0x040fe20003f05270 */
[----:B------:R-:W-:Y:S01]  /*7be0*/  IMAD.IADD R17, R44, 0x1, R101 ;  /* 0x000000012c117824 */ /* 0x000fe200078e0265 */
[----:B------:R-:W-:Y:S02]  /*7bf0*/  LOP3.LUT R108, R108, 0x1, RZ, 0x3c, !PT ;  /* 0x000000016c6c7812 */ /* 0x000fe400078e3cff */
[----:B------:R-:W-:Y:S02]  /*7c00*/  SEL R0, RZ, 0x1, P0 ;  /* 0x00000001ff007807 */ /* 0x000fe40000000000 */
[----:B------:R-:W-:Y:S02]  /*7c10*/  SEL R45, R45, RZ, P0 ;  /* 0x000000ff2d2d7207 */ /* 0x000fe40000000000 */
[----:B------:R-:W-:Y:S01]  /*7c20*/  LOP3.LUT R109, R109, R0, RZ, 0x3c, !PT ;  /* 0x000000006d6d7212 */ /* 0x000fe200078e3cff */
[----:B------:R-:W-:Y:S02]  /*7c30*/  UMOV UR56, UR52 ;  /* 0x0000003400387c82 */ /* 0x000fe40008000000 */
[----:B------:R-:W-:Y:S05]  /*7c40*/  @P1 BRA `(.L_x_111) ;  /* 0xffffffd400dc1947 */ /* 0x000fea000383ffff */
[----:B------:R-:W-:Y:S05]  /*7c50*/  EXIT ;  /* 0x000000000000794d */ /* 0x000fea0003800000 */
.L_x_20:
[----:B------:R-:W-:Y:S07]  /*7c60*/  MOV R2, UR9 ;  /* 0x0000000900027c02 */ /* 0x000fee0008000f00 */
.L_x_112:
[----:B-1----:R1:W2:Y:S02]  /*7c70*/  SYNCS.PHASECHK.TRANS64.TRYWAIT P1, [R2+URZ+0x88], R4 ;  /* 0x00008804020075a7 */ /* 0x0022a400080211ff */
[----:B--2---:R-:W-:Y:S05]  /*7c80*/  @!P1 NANOSLEEP.SYNCS 0x989680 ;  /* 0x009896800000995d */ /* 0x004fea0003900000 */
[----:B------:R-:W2:Y:S02]  /*7c90*/  @!P1 SYNCS.PHASECHK.TRANS64 P1, [R2+URZ+0x88], R4 ;  /* 0x00008804020095a7 */ /* 0x000ea400080210ff */
[----:B--2---:R-:W-:Y:S05]  /*7ca0*/  @!P1 BRA `(.L_x_112) ;  /* 0xfffffffc00f09947 */ /* 0x004fea000383ffff */
[----:B------:R-:W-:Y:S05]  /*7cb0*/  BRA `(.L_x_19) ;  /* 0xffffff9c001c7947 */ /* 0x000fea000383ffff */
.L_x_26:
[----:B------:R-:W-:Y:S07]  /*7cc0*/  MOV R2, UR9 ;  /* 0x0000000900027c02 */ /* 0x000fee0008000f00 */
.L_x_113:
[----:B-1----:R1:W2:Y:S02]  /*7cd0*/  SYNCS.PHASECHK.TRANS64.TRYWAIT P0, [R2+URZ+0x88], R4 ;  /* 0x00008804020075a7 */ /* 0x0022a400080011ff */
[----:B--2---:R-:W-:Y:S05]  /*7ce0*/  @!P0 NANOSLEEP.SYNCS 0x989680 ;  /* 0x009896800000895d */ /* 0x004fea0003900000 */
[----:B------:R-:W2:Y:S02]  /*7cf0*/  @!P0 SYNCS.PHASECHK.TRANS64 P0, [R2+URZ+0x88], R4 ;  /* 0x00008804020085a7 */ /* 0x000ea400080010ff */
[----:B--2---:R-:W-:Y:S05]  /*7d00*/  @!P0 BRA `(.L_x_113) ;  /* 0xfffffffc00f08947 */ /* 0x004fea000383ffff */
[----:B------:R-:W-:Y:S05]  /*7d10*/  BRA `(.L_x_25) ;  /* 0xffffffa000847947 */ /* 0x000fea000383ffff */
.L_x_30:
[----:B-1----:R-:W-:-:S07]  /*7d20*/  MOV R2, UR22 ;  /* 0x0000001600027c02 */ /* 0x002fce0008000f00 */
.L_x_114:
[----:B-1----:R1:W2:Y:S02]  /*7d30*/  SYNCS.PHASECHK.TRANS64.TRYWAIT P0, [R2+URZ+0x140], R3 ;  /* 0x00014003020075a7 */ /* 0x0022a400080011ff */
[----:B--2---:R-:W-:Y:S05]  /*7d40*/  @!P0 NANOSLEEP.SYNCS 0x989680 ;  /* 0x009896800000895d */ /* 0x004fea0003900000 */
[----:B------:R-:W2:Y:S02]  /*7d50*/  @!P0 SYNCS.PHASECHK.TRANS64 P0, [R2+URZ+0x140], R3 ;  /* 0x00014003020085a7 */ /* 0x000ea400080010ff */
[----:B--2---:R-:W-:Y:S05]  /*7d60*/  @!P0 BRA `(.L_x_114) ;  /* 0xfffffffc00f08947 */ /* 0x004fea000383ffff */
[----:B------:R-:W-:Y:S05]  /*7d70*/  BRA `(.L_x_115) ;  /* 0xffffffa400487947 */ /* 0x000fea000383ffff */
.L_x_34:
[----:B------:R-:W-:-:S07]  /*7d80*/  MOV R0, UR4 ;  /* 0x0000000400007c02 */ /* 0x000fce0008000f00 */
.L_x_116:
[----:B-1----:R1:W2:Y:S02]  /*7d90*/  SYNCS.PHASECHK.TRANS64.TRYWAIT P0, [R0+URZ], R2 ;  /* 0x00000002000075a7 */ /* 0x0022a400080011ff */
[----:B--2---:R-:W-:Y:S05]  /*7da0*/  @!P0 NANOSLEEP.SYNCS 0x989680 ;  /* 0x009896800000895d */ /* 0x004fea0003900000 */
[----:B------:R-:W2:Y:S02]  /*7db0*/  @!P0 SYNCS.PHASECHK.TRANS64 P0, [R0+URZ], R2 ;  /* 0x00000002000085a7 */ /* 0x000ea400080010ff */
[----:B--2---:R-:W-:Y:S05]  /*7dc0*/  @!P0 BRA `(.L_x_116) ;  /* 0xfffffffc00f08947 */ /* 0x004fea000383ffff */
[----:B------:R-:W-:Y:S05]  /*7dd0*/  BRA `(.L_x_117) ;  /* 0xffffffa800a07947 */ /* 0x000fea000383ffff */
.L_x_35:
[----:B------:R-:W-:-:S07]  /*7de0*/  MOV R0, UR4 ;  /* 0x0000000400007c02 */ /* 0x000fce0008000f00 */
.L_x_118:
[----:B-1----:R1:W2:Y:S02]  /*7df0*/  SYNCS.PHASECHK.TRANS64.TRYWAIT P0, [R0+URZ], R2 ;  /* 0x00000002000075a7 */ /* 0x0022a400080011ff */
[----:B--2---:R-:W-:Y:S05]  /*7e00*/  @!P0 NANOSLEEP.SYNCS 0x989680 ;  /* 0x009896800000895d */ /* 0x004fea0003900000 */
[----:B------:R-:W2:Y:S02]  /*7e10*/  @!P0 SYNCS.PHASECHK.TRANS64 P0, [R0+URZ], R2 ;  /* 0x00000002000085a7 */ /* 0x000ea400080010ff */
[----:B--2---:R-:W-:Y:S05]  /*7e20*/  @!P0 BRA `(.L_x_118) ;  /* 0xfffffffc00f08947 */ /* 0x004fea000383ffff */
[----:B------:R-:W-:Y:S05]  /*7e30*/  BRA `(.L_x_119) ;  /* 0xffffffa800b07947 */ /* 0x000fea000383ffff */
.L_x_36:
[----:B------:R-:W-:-:S07]  /*7e40*/  MOV R0, UR4 ;  /* 0x0000000400007c02 */ /* 0x000fce0008000f00 */
.L_x_120:
[----:B-1----:R1:W2:Y:S02]  /*7e50*/  SYNCS.PHASECHK.TRANS64.TRYWAIT P0, [R0+URZ], R2 ;  /* 0x00000002000075a7 */ /* 0x0022a400080011ff */
[----:B--2---:R-:W-:Y:S05]  /*7e60*/  @!P0 NANOSLEEP.SYNCS 0x989680 ;  /* 0x009896800000895d */ /* 0x004fea0003900000 */
[----:B------:R-:W2:Y:S02]  /*7e70*/  @!P0 SYNCS.PHASECHK.TRANS64 P0, [R0+URZ], R2 ;  /* 0x00000002000085a7 */ /* 0x000ea400080010ff */
[----:B--2---:R-:W-:Y:S05]  /*7e80*/  @!P0 BRA `(.L_x_120) ;  /* 0xfffffffc00f08947 */ /* 0x004fea000383ffff */
[----:B------:R-:W-:Y:S05]  /*7e90*/  BRA `(.L_x_121) ;  /* 0xffffffa800c07947 */ /* 0x000fea000383ffff */
.L_x_37:
[----:B------:R-:W-:-:S07]  /*7ea0*/  MOV R0, UR4 ;  /* 0x0000000400007c02 */ /* 0x000fce0008000f00 */
.L_x_122:
[----:B-1----:R1:W2:Y:S02]  /*7eb0*/  SYNCS.PHASECHK.TRANS64.TRYWAIT P0, [R0+URZ], R2 ;  /* 0x00000002000075a7 */ /* 0x0022a400080011ff */
[----:B--2---:R-:W-:Y:S05]  /*7ec0*/  @!P0 NANOSLEEP.SYNCS 0x989680 ;  /* 0x009896800000895d */ /* 0x004fea0003900000 */
[----:B------:R-:W2:Y:S02]  /*7ed0*/  @!P0 SYNCS.PHASECHK.TRANS64 P0, [R0+URZ], R2 ;  /* 0x00000002000085a7 */ /* 0x000ea400080010ff */
[----:B--2---:R-:W-:Y:S05]  /*7ee0*/  @!P0 BRA `(.L_x_122) ;  /* 0xfffffffc00f08947 */ /* 0x004fea000383ffff */
[----:B------:R-:W-:Y:S05]  /*7ef0*/  BRA `(.L_x_123) ;  /* 0xffffffa800d07947 */ /* 0x000fea000383ffff */
.L_x_38:
[----:B------:R-:W-:-:S07]  /*7f00*/  MOV R0, UR4 ;  /* 0x0000000400007c02 */ /* 0x000fce0008000f00 */
.L_x_124:
[----:B-1----:R1:W2:Y:S02]  /*7f10*/  SYNCS.PHASECHK.TRANS64.TRYWAIT P0, [R0+URZ], R2 ;  /* 0x00000002000075a7 */ /* 0x0022a400080011ff */
[----:B--2---:R-:W-:Y:S05]  /*7f20*/  @!P0 NANOSLEEP.SYNCS 0x989680 ;  /* 0x009896800000895d */ /* 0x004fea0003900000 */
[----:B------:R-:W2:Y:S02]  /*7f30*/  @!P0 SYNCS.PHASECHK.TRANS64 P0, [R0+URZ], R2 ;  /* 0x00000002000085a7 */ /* 0x000ea400080010ff */
[----:B--2---:R-:W-:Y:S05]  /*7f40*/  @!P0 BRA `(.L_x_124) ;  /* 0xfffffffc00f08947 */ /* 0x004fea000383ffff */
[----:B------:R-:W-:Y:S05]  /*7f50*/  BRA `(.L_x_125) ;  /* 0xffffffa800e07947 */ /* 0x000fea000383ffff */
.L_x_39:
[----:B------:R-:W-:-:S07]  /*7f60*/  MOV R0, UR4 ;  /* 0x0000000400007c02 */ /* 0x000fce0008000f00 */
.L_x_126:
[----:B-1----:R1:W2:Y:S02]  /*7f70*/  SYNCS.PHASECHK.TRANS64.TRYWAIT P0, [R0+URZ], R2 ;  /* 0x00000002000075a7 */ /* 0x0022a400080011ff */
[----:B--2---:R-:W-:Y:S05]  /*7f80*/  @!P0 NANOSLEEP.SYNCS 0x989680 ;  /* 0x009896800000895d */ /* 0x004fea0003900000 */
[----:B------:R-:W2:Y:S02]  /*7f90*/  @!P0 SYNCS.PHASECHK.TRANS64 P0, [R0+URZ], R2 ;  /* 0x00000002000085a7 */ /* 0x000ea400080010ff */
[----:B--2---:R-:W-:Y:S05]  /*7fa0*/  @!P0 BRA `(.L_x_126) ;  /* 0xfffffffc00f08947 */ /* 0x004fea000383ffff */
[----:B------:R-:W-:Y:S05]  /*7fb0*/  BRA `(.L_x_127) ;  /* 0xffffffa800f07947 */ /* 0x000fea000383ffff */
.L_x_40:
[----:B------:R-:W-:-:S07]  /*7fc0*/  MOV R0, UR4 ;  /* 0x0000000400007c02 */ /* 0x000fce0008000f00 */
.L_x_128:
[----:B-1----:R1:W2:Y:S02]  /*7fd0*/  SYNCS.PHASECHK.TRANS64.TRYWAIT P0, [R0+URZ], R2 ;  /* 0x00000002000075a7 */ /* 0x0022a400080011ff */
[----:B--2---:R-:W-:Y:S05]  /*7fe0*/  @!P0 NANOSLEEP.SYNCS 0x989680 ;  /* 0x009896800000895d */ /* 0x004fea0003900000 */
[----:B------:R-:W2:Y:S02]  /*7ff0*/  @!P0 SYNCS.PHASECHK.TRANS64 P0, [R0+URZ], R2 ;  /* 0x00000002000085a7 */ /* 0x000ea400080010ff */
[----:B--2---:R-:W-:Y:S05]  /*8000*/  @!P0 BRA `(.L_x_128) ;  /* 0xfffffffc00f08947 */ /* 0x004fea000383ffff */
[----:B------:R-:W-:Y:S05]  /*8010*/  BRA `(.L_x_129) ;  /* 0xffffffac00007947 */ /* 0x000fea000383ffff */
.L_x_41:
[----:B------:R-:W-:-:S07]  /*8020*/  MOV R0, UR4 ;  /* 0x0000000400007c02 */ /* 0x000fce0008000f00 */
.L_x_130:
[----:B-1----:R1:W2:Y:S02]  /*8030*/  SYNCS.PHASECHK.TRANS64.TRYWAIT P0, [R0+URZ], R2 ;  /* 0x00000002000075a7 */ /* 0x0022a400080011ff */
[----:B--2---:R-:W-:Y:S05]  /*8040*/  @!P0 NANOSLEEP.SYNCS 0x989680 ;  /* 0x009896800000895d */ /* 0x004fea0003900000 */
[----:B------:R-:W2:Y:S02]  /*8050*/  @!P0 SYNCS.PHASECHK.TRANS64 P0, [R0+URZ], R2 ;  /* 0x00000002000085a7 */ /* 0x000ea400080010ff */
[----:B--2---:R-:W-:Y:S05]  /*8060*/  @!P0 BRA `(.L_x_130) ;  /* 0xfffffffc00f08947 */ /* 0x004fea000383ffff */
[----:B------:R-:W-:Y:S05]  /*8070*/  BRA `(.L_x_131) ;  /* 0xffffffac00107947 */ /* 0x000fea000383ffff */
.L_x_42:
[----:B------:R-:W-:-:S07]  /*8080*/  MOV R0, UR4 ;  /* 0x0000000400007c02 */ /* 0x000fce0008000f00 */
.L_x_132:
[----:B-1----:R1:W2:Y:S02]  /*8090*/  SYNCS.PHASECHK.TRANS64.TRYWAIT P0, [R0+URZ], R2 ;  /* 0x00000002000075a7 */ /* 0x0022a400080011ff */
[----:B--2---:R-:W-:Y:S05]  /*80a0*/  @!P0 NANOSLEEP.SYNCS 0x989680 ;  /* 0x009896800000895d */ /* 0x004fea0003900000 */
[----:B------:R-:W2:Y:S02]  /*80b0*/  @!P0 SYNCS.PHASECHK.TRANS64 P0, [R0+URZ], R2 ;  /* 0x00000002000085a7 */ /* 0x000ea400080010ff */
[----:B--2---:R-:W-:Y:S05]  /*80c0*/  @!P0 BRA `(.L_x_132) ;  /* 0xfffffffc00f08947 */ /* 0x004fea000383ffff */
[----:B------:R-:W-:Y:S05]  /*80d0*/  BRA `(.L_x_133) ;  /* 0xffffffac00207947 */ /* 0x000fea000383ffff */
.L_x_43:
[----:B------:R-:W-:-:S07]  /*80e0*/  MOV R0, UR4 ;  /* 0x0000000400007c02 */ /* 0x000fce0008000f00 */
.L_x_134:
[----:B-1----:R1:W2:Y:S02]  /*80f0*/  SYNCS.PHASECHK.TRANS64.TRYWAIT P0, [R0+URZ], R2 ;  /* 0x00000002000075a7 */ /* 0x0022a400080011ff */
[----:B--2---:R-:W-:Y:S05]  /*8100*/  @!P0 NANOSLEEP.SYNCS 0x989680 ;  /* 0x009896800000895d */ /* 0x004fea0003900000 */
[----:B------:R-:W2:Y:S02]  /*8110*/  @!P0 SYNCS.PHASECHK.TRANS64 P0, [R0+URZ], R2 ;  /* 0x00000002000085a7 */ /* 0x000ea400080010ff */
[----:B--2---:R-:W-:Y:S05]  /*8120*/  @!P0 BRA `(.L_x_134) ;  /* 0xfffffffc00f08947 */ /* 0x004fea000383ffff */
[----:B------:R-:W-:Y:S05]  /*8130*/  BRA `(.L_x_135) ;  /* 0xffffffac00307947 */ /* 0x000fea000383ffff */
.L_x_44:
[----:B------:R-:W-:-:S07]  /*8140*/  MOV R0, UR4 ;  /* 0x0000000400007c02 */ /* 0x000fce0008000f00 */
.L_x_136:
[----:B-1----:R1:W2:Y:S02]  /*8150*/  SYNCS.PHASECHK.TRANS64.TRYWAIT P0, [R0+URZ], R2 ;  /* 0x00000002000075a7 */ /* 0x0022a400080011ff */
[----:B--2---:R-:W-:Y:S05]  /*8160*/  @!P0 NANOSLEEP.SYNCS 0x989680 ;  /* 0x009896800000895d */ /* 0x004fea0003900000 */
[----:B------:R-:W2:Y:S02]  /*8170*/  @!P0 SYNCS.PHASECHK.TRANS64 P0, [R0+URZ], R2 ;  /* 0x00000002000085a7 */ /* 0x000ea400080010ff */
[----:B--2---:R-:W-:Y:S05]  /*8180*/  @!P0 BRA `(.L_x_136) ;  /* 0xfffffffc00f08947 */ /* 0x004fea000383ffff */
[----:B------:R-:W-:Y:S05]  /*8190*/  BRA `(.L_x_137) ;  /* 0xffffffac00407947 */ /* 0x000fea000383ffff */
.L_x_45:
[----:B------:R-:W-:-:S07]  /*81a0*/  MOV R0, UR4 ;  /* 0x0000000400007c02 */ /* 0x000fce0008000f00 */
.L_x_138:
[----:B-1----:R1:W2:Y:S02]  /*81b0*/  SYNCS.PHASECHK.TRANS64.TRYWAIT P0, [R0+URZ], R2 ;  /* 0x00000002000075a7 */ /* 0x0022a400080011ff */
[----:B--2---:R-:W-:Y:S05]  /*81c0*/  @!P0 NANOSLEEP.SYNCS 0x989680 ;  /* 0x009896800000895d */ /* 0x004fea0003900000 */
[----:B------:R-:W2:Y:S02]  /*81d0*/  @!P0 SYNCS.PHASECHK.TRANS64 P0, [R0+URZ], R2 ;  /* 0x00000002000085a7 */ /* 0x000ea400080010ff */
[----:B--2---:R-:W-:Y:S05]  /*81e0*/  @!P0 BRA `(.L_x_138) ;  /* 0xfffffffc00f08947 */ /* 0x004fea000383ffff */
[----:B------:R-:W-:Y:S05]  /*81f0*/  BRA `(.L_x_139) ;  /* 0xffffffac00507947 */ /* 0x000fea000383ffff */
.L_x_46:
[----:B------:R-:W-:-:S07]  /*8200*/  MOV R0, UR4 ;  /* 0x0000000400007c02 */ /* 0x000fce0008000f00 */
.L_x_140:
[----:B-1----:R1:W2:Y:S02]  /*8210*/  SYNCS.PHASECHK.TRANS64.TRYWAIT P0, [R0+URZ], R2 ;  /* 0x00000002000075a7 */ /* 0x0022a400080011ff */
[----:B--2---:R-:W-:Y:S05]  /*8220*/  @!P0 NANOSLEEP.SYNCS 0x989680 ;  /* 0x009896800000895d */ /* 0x004fea0003900000 */
[----:B------:R-:W2:Y:S02]  /*8230*/  @!P0 SYNCS.PHASECHK.TRANS64 P0, [R0+URZ], R2 ;  /* 0x00000002000085a7 */ /* 0x000ea400080010ff */
[----:B--2---:R-:W-:Y:S05]  /*8240*/  @!P0 BRA `(.L_x_140) ;  /* 0xfffffffc00f08947 */ /* 0x004fea000383ffff */
[----:B------:R-:W-:Y:S05]  /*8250*/  BRA `(.L_x_141) ;  /* 0xffffffac00607947 */ /* 0x000fea000383ffff */
.L_x_47:
[----:B------:R-:W-:-:S07]  /*8260*/  MOV R0, UR4 ;  /* 0x0000000400007c02 */ /* 0x000fce0008000f00 */
.L_x_142:
[----:B-1----:R1:W2:Y:S02]  /*8270*/  SYNCS.PHASECHK.TRANS64.TRYWAIT P0, [R0+URZ], R2 ;  /* 0x00000002000075a7 */ /* 0x0022a400080011ff */
[----:B--2---:R-:W-:Y:S05]  /*8280*/  @!P0 NANOSLEEP.SYNCS 0x989680 ;  /* 0x009896800000895d */ /* 0x004fea0003900000 */
[----:B------:R-:W2:Y:S02]  /*8290*/  @!P0 SYNCS.PHASECHK.TRANS64 P0, [R0+URZ], R2 ;  /* 0x00000002000085a7 */ /* 0x000ea400080010ff */
[----:B--2---:R-:W-:Y:S05]  /*82a0*/  @!P0 BRA `(.L_x_142) ;  /* 0xfffffffc00f08947 */ /* 0x004fea000383ffff */
[----:B------:R-:W-:Y:S05]  /*82b0*/  BRA `(.L_x_143) ;  /* 0xffffffac00707947 */ /* 0x000fea000383ffff */
.L_x_48:
[----:B------:R-:W-:-:S07]  /*82c0*/  MOV R0, UR4 ;  /* 0x0000000400007c02 */ /* 0x000fce0008000f00 */
.L_x_144:
[----:B-1----:R1:W2:Y:S02]  /*82d0*/  SYNCS.PHASECHK.TRANS64.TRYWAIT P0, [R0+URZ], R2 ;  /* 0x00000002000075a7 */ /* 0x0022a400080011ff */
[----:B--2---:R-:W-:Y:S05]  /*82e0*/  @!P0 NANOSLEEP.SYNCS 0x989680 ;  /* 0x009896800000895d */ /* 0x004fea0003900000 */
[----:B------:R-:W2:Y:S02]  /*82f0*/  @!P0 SYNCS.PHASECHK.TRANS64 P0, [R0+URZ], R2 ;  /* 0x00000002000085a7 */ /* 0x000ea400080010ff */
[----:B--2---:R-:W-:Y:S05]  /*8300*/  @!P0 BRA `(.L_x_144) ;  /* 0xfffffffc00f08947 */ /* 0x004fea000383ffff */
[----:B------:R-:W-:Y:S05]  /*8310*/  BRA `(.L_x_145) ;  /* 0xffffffac00807947 */ /* 0x000fea000383ffff */
.L_x_49:
[----:B------:R-:W-:-:S07]  /*8320*/  MOV R0, UR4 ;  /* 0x0000000400007c02 */ /* 0x000fce0008000f00 */
.L_x_146:
[----:B-1----:R1:W2:Y:S02]  /*8330*/  SYNCS.PHASECHK.TRANS64.TRYWAIT P0, [R0+URZ], R2 ;  /* 0x00000002000075a7 */ /* 0x0022a400080011ff */
[----:B--2---:R-:W-:Y:S05]  /*8340*/  @!P0 NANOSLEEP.SYNCS 0x989680 ;  /* 0x009896800000895d */ /* 0x004fea0003900000 */
[----:B------:R-:W2:Y:S02]  /*8350*/  @!P0 SYNCS.PHASECHK.TRANS64 P0, [R0+URZ], R2 ;  /* 0x00000002000085a7 */ /* 0x000ea400080010ff */
[----:B--2---:R-:W-:Y:S05]  /*8360*/  @!P0 BRA `(.L_x_146) ;  /* 0xfffffffc00f08947 */ /* 0x004fea000383ffff */
[----:B------:R-:W-:Y:S05]  /*8370*/  BRA `(.L_x_147) ;  /* 0xffffffac00907947 */ /* 0x000fea000383ffff */
.L_x_52:
[----:B------:R-:W-:-:S07]  /*8380*/  MOV R4, UR45 ;  /* 0x0000002d00047c02 */ /* 0x000fce0008000f00 */
.L_x_148:
[----:B-1----:R1:W2:Y:S02]  /*8390*/  SYNCS.PHASECHK.TRANS64.TRYWAIT P1, [R4+URZ+0x148], R6 ;  /* 0x00014806040075a7 */ /* 0x0022a400080211ff */
[----:B--2---:R-:W-:Y:S05]  /*83a0*/  @!P1 NANOSLEEP.SYNCS 0x989680 ;  /* 0x009896800000995d */ /* 0x004fea0003900000 */
[----:B------:R-:W2:Y:S02]  /*83b0*/  @!P1 SYNCS.PHASECHK.TRANS64 P1, [R4+URZ+0x148], R6 ;  /* 0x00014806040095a7 */ /* 0x000ea400080210ff */
[----:B--2---:R-:W-:Y:S05]  /*83c0*/  @!P1 BRA `(.L_x_148) ;  /* 0xfffffffc00f09947 */ /* 0x004fea000383ffff */
[----:B------:R-:W-:Y:S05]  /*83d0*/  BRA `(.L_x_149) ;  /* 0xffffffac00f87947 */ /* 0x000fea000383ffff */
.L_x_53:
[----:B-1----:R-:W-:-:S07]  /*83e0*/  MOV R4, UR45 ;  /* 0x0000002d00047c02 */ /* 0x002fce0008000f00 */
.L_x_150:
[----:B-1----:R1:W2:Y:S02]  /*83f0*/  SYNCS.PHASECHK.TRANS64.TRYWAIT P1, [R4+URZ+0x140], R5 ;  /* 0x00014005040075a7 */ /* 0x0022a400080211ff */
[----:B--2---:R-:W-:Y:S05]  /*8400*/  @!P1 NANOSLEEP.SYNCS 0x989680 ;  /* 0x009896800000995d */ /* 0x004fea0003900000 */
[----:B------:R-:W2:Y:S02]  /*8410*/  @!P1 SYNCS.PHASECHK.TRANS64 P1, [R4+URZ+0x140], R5 ;  /* 0x00014005040095a7 */ /* 0x000ea400080210ff */
[----:B--2---:R-:W-:Y:S05]  /*8420*/  @!P1 BRA `(.L_x_150) ;  /* 0xfffffffc00f09947 */ /* 0x004fea000383ffff */
[----:B------:R-:W-:Y:S05]  /*8430*/  BRA `(.L_x_151) ;  /* 0xffffffb000007947 */ /* 0x000fea000383ffff */
.L_x_61:
[----:B------:R-:W-:-:S07]  /*8440*/  MOV R0, UR6 ;  /* 0x0000000600007c02 */ /* 0x000fce0008000f00 */
.L_x_152:
[----:B-1----:R1:W2:Y:S02]  /*8450*/  SYNCS.PHASECHK.TRANS64.TRYWAIT P0, [R0+URZ+0x140], R4 ;  /* 0x00014004000075a7 */ /* 0x0022a400080011ff */
[----:B--2---:R-:W-:Y:S05]  /*8460*/  @!P0 NANOSLEEP.SYNCS 0x989680 ;  /* 0x009896800000895d */ /* 0x004fea0003900000 */
[----:B------:R-:W2:Y:S02]  /*8470*/  @!P0 SYNCS.PHASECHK.TRANS64 P0, [R0+URZ+0x140], R4 ;  /* 0x00014004000085a7 */ /* 0x000ea400080010ff */
[----:B--2---:R-:W-:Y:S05]  /*8480*/  @!P0 BRA `(.L_x_152) ;  /* 0xfffffffc00f08947 */ /* 0x004fea000383ffff */
[----:B------:R-:W-:Y:S05]  /*8490*/  BRA `(.L_x_153) ;  /* 0xffffffb400747947 */ /* 0x000fea000383ffff */
.L_x_62:
[----:B------:R-:W-:-:S07]  /*84a0*/  MOV R4, UR8 ;  /* 0x0000000800047c02 */ /* 0x000fce0008000f00 */
.L_x_154:
[----:B-1----:R1:W2:Y:S02]  /*84b0*/  SYNCS.PHASECHK.TRANS64.TRYWAIT P0, [R4+URZ+0x160], R0 ;  /* 0x00016000040075a7 */ /* 0x0022a400080011ff */
[----:B--2---:R-:W-:Y:S05]  /*84c0*/  @!P0 NANOSLEEP.SYNCS 0x989680 ;  /* 0x009896800000895d */ /* 0x004fea0003900000 */
[----:B------:R-:W2:Y:S02]  /*84d0*/  @!P0 SYNCS.PHASECHK.TRANS64 P0, [R4+URZ+0x160], R0 ;  /* 0x00016000040085a7 */ /* 0x000ea400080010ff */
[----:B--2---:R-:W-:Y:S05]  /*84e0*/  @!P0 BRA `(.L_x_154) ;  /* 0xfffffffc00f08947 */ /* 0x004fea000383ffff */
[----:B------:R-:W-:Y:S05]  /*84f0*/  BRA `(.L_x_155) ;  /* 0xffffffb400907947 */ /* 0x000fea000383ffff */
.L_x_65:
[----:B-1----:R-:W-:Y:S07]  /*8500*/  MOV R0, UR7 ;  /* 0x0000000700007c02 */ /* 0x002fee0008000f00 */
.L_x_156:
[----:B-1----:R1:W2:Y:S02]  /*8510*/  SYNCS.PHASECHK.TRANS64.TRYWAIT P0, [R0+URZ], R5 ;  /* 0x00000005000075a7 */ /* 0x0022a400080011ff */
[----:B--2---:R-:W-:Y:S05]  /*8520*/  @!P0 NANOSLEEP.SYNCS 0x989680 ;  /* 0x009896800000895d */ /* 0x004fea0003900000 */
[----:B------:R-:W2:Y:S02]  /*8530*/  @!P0 SYNCS.PHASECHK.TRANS64 P0, [R0+URZ], R5 ;  /* 0x00000005000085a7 */ /* 0x000ea400080010ff */
[----:B--2---:R-:W-:Y:S05]  /*8540*/  @!P0 BRA `(.L_x_156) ;  /* 0xfffffffc00f08947 */ /* 0x004fea000383ffff */
[----:B------:R-:W-:Y:S05]  /*8550*/  BRA `(.L_x_64) ;  /* 0xffffffb400b47947 */ /* 0x000fea000383ffff */
.L_x_68:
[----:B------:R-:W-:-:S07]  /*8560*/  MOV R0, UR5 ;  /* 0x0000000500007c02 */ /* 0x000fce0008000f00 */
.L_x_157:
[----:B-1----:R1:W4:Y:S02]  /*8570*/  SYNCS.PHASECHK.TRANS64.TRYWAIT P0, [R0+URZ], R2 ;  /* 0x00000002000075a7 */ /* 0x00232400080011ff */
[----:B----4-:R-:W-:Y:S05]  /*8580*/  @!P0 NANOSLEEP.SYNCS 0x989680 ;  /* 0x009896800000895d */ /* 0x010fea0003900000 */
[----:B------:R-:W4:Y:S02]  /*8590*/  @!P0 SYNCS.PHASECHK.TRANS64 P0, [R0+URZ], R2 ;  /* 0x00000002000085a7 */ /* 0x000f2400080010ff */
[----:B----4-:R-:W-:Y:S05]  /*85a0*/  @!P0 BRA `(.L_x_157) ;  /* 0xfffffffc00f08947 */ /* 0x010fea000383ffff */
[----:B------:R-:W-:Y:S05]  /*85b0*/  BRA `(.L_x_158) ;  /* 0xffffffb8007c7947 */ /* 0x000fea000383ffff */
.L_x_69:
[----:B------:R-:W-:-:S07]  /*85c0*/  MOV R0, UR7 ;  /* 0x0000000700007c02 */ /* 0x000fce0008000f00 */
.L_x_159:
[----:B-1----:R1:W4:Y:S02]  /*85d0*/  SYNCS.PHASECHK.TRANS64.TRYWAIT P0, [R0+URZ], R2 ;  /* 0x00000002000075a7 */ /* 0x00232400080011ff */
[----:B----4-:R-:W-:Y:S05]  /*85e0*/  @!P0 NANOSLEEP.SYNCS 0x989680 ;  /* 0x009896800000895d */ /* 0x010fea0003900000 */
[----:B------:R-:W4:Y:S02]  /*85f0*/  @!P0 SYNCS.PHASECHK.TRANS64 P0, [R0+URZ], R2 ;  /* 0x00000002000085a7 */ /* 0x000f2400080010ff */
[----:B----4-:R-:W-:Y:S05]  /*8600*/  @!P0 BRA `(.L_x_159) ;  /* 0xfffffffc00f08947 */ /* 0x010fea000383ffff */
[----:B------:R-:W-:Y:S05]  /*8610*/  BRA `(.L_x_160) ;  /* 0xffffffb800887947 */ /* 0x000fea000383ffff */
.L_x_74:
[----:B------:R-:W-:Y:S07]  /*8620*/  MOV R0, UR22 ;  /* 0x0000001600007c02 */ /* 0x000fee0008000f00 */
.L_x_161:
[----:B--2---:R2:W3:Y:S02]  /*8630*/  SYNCS.PHASECHK.TRANS64.TRYWAIT P0, [R0+URZ+0x140], R2 ;  /* 0x00014002000075a7 */ /* 0x0044e400080011ff */
[----:B---3--:R-:W-:Y:S05]  /*8640*/  @!P0 NANOSLEEP.SYNCS 0x989680 ;  /* 0x009896800000895d */ /* 0x008fea0003900000 */
[----:B------:R-:W3:Y:S02]  /*8650*/  @!P0 SYNCS.PHASECHK.TRANS64 P0, [R0+URZ+0x140], R2 ;  /* 0x00014002000085a7 */ /* 0x000ee400080010ff */
[----:B---3--:R-:W-:Y:S05]  /*8660*/  @!P0 BRA `(.L_x_161) ;  /* 0xfffffffc00f08947 */ /* 0x008fea000383ffff */
[----:B------:R-:W-:Y:S05]  /*8670*/  BRA `(.L_x_162) ;  /* 0xffffffbc00a87947 */ /* 0x000fea000383ffff */
.L_x_77:
[----:B------:R-:W-:Y:S07]  /*8680*/  MOV R0, UR22 ;  /* 0x0000001600007c02 */ /* 0x000fee0008000f00 */
.L_x_163:
[----:B-1----:R1:W2:Y:S02]  /*8690*/  SYNCS.PHASECHK.TRANS64.TRYWAIT P0, [R0+URZ+0x138], R2 ;  /* 0x00013802000075a7 */ /* 0x0022a400080011ff */
[----:B--2---:R-:W-:Y:S05]  /*86a0*/  @!P0 NANOSLEEP.SYNCS 0x989680 ;  /* 0x009896800000895d */ /* 0x004fea0003900000 */
[----:B------:R-:W2:Y:S02]  /*86b0*/  @!P0 SYNCS.PHASECHK.TRANS64 P0, [R0+URZ+0x138], R2 ;  /* 0x00013802000085a7 */ /* 0x000ea400080010ff */
[----:B--2---:R-:W-:Y:S05]  /*86c0*/  @!P0 BRA `(.L_x_163) ;  /* 0xfffffffc00f08947 */ /* 0x004fea000383ffff */
[----:B------:R-:W-:Y:S05]  /*86d0*/  BRA `(.L_x_76) ;  /* 0xffffffc000807947 */ /* 0x000fea000383ffff */
.L_x_80:
[----:B------:R-:W-:Y:S07]  /*86e0*/  MOV R0, UR22 ;  /* 0x0000001600007c02 */ /* 0x000fee0008000f00 */
.L_x_164:
[----:B-1----:R1:W2:Y:S02]  /*86f0*/  SYNCS.PHASECHK.TRANS64.TRYWAIT P0, [R0+URZ+0x120], R14 ;  /* 0x0001200e000075a7 */ /* 0x0022a400080011ff */
[----:B--2---:R-:W-:Y:S05]  /*8700*/  @!P0 NANOSLEEP.SYNCS 0x989680 ;  /* 0x009896800000895d */ /* 0x004fea0003900000 */
[----:B------:R-:W2:Y:S02]  /*8710*/  @!P0 SYNCS.PHASECHK.TRANS64 P0, [R0+URZ+0x120], R14 ;  /* 0x0001200e000085a7 */ /* 0x000ea400080010ff */
[----:B--2---:R-:W-:Y:S05]  /*8720*/  @!P0 BRA `(.L_x_164) ;  /* 0xfffffffc00f08947 */ /* 0x004fea000383ffff */
[----:B------:R-:W-:Y:S05]  /*8730*/  BRA `(.L_x_165) ;  /* 0xffffffc400387947 */ /* 0x000fea000383ffff */
.L_x_81:
[----:B------:R-:W-:Y:S07]  /*8740*/  MOV R0, UR22 ;  /* 0x0000001600007c02 */ /* 0x000fee0008000f00 */
.L_x_166:
[----:B-1----:R1:W2:Y:S02]  /*8750*/  SYNCS.PHASECHK.TRANS64.TRYWAIT P0, [R0+URZ+0x128], R14 ;  /* 0x0001280e000075a7 */ /* 0x0022a400080011ff */
[----:B--2---:R-:W-:Y:S05]  /*8760*/  @!P0 NANOSLEEP.SYNCS 0x989680 ;  /* 0x009896800000895d */ /* 0x004fea0003900000 */
[----:B------:R-:W2:Y:S02]  /*8770*/  @!P0 SYNCS.PHASECHK.TRANS64 P0, [R0+URZ+0x128], R14 ;  /* 0x0001280e000085a7 */ /* 0x000ea400080010ff */
[----:B--2---:R-:W-:Y:S05]  /*8780*/  @!P0 BRA `(.L_x_166) ;  /* 0xfffffffc00f08947 */ /* 0x004fea000383ffff */
[----:B------:R-:W-:Y:S05]  /*8790*/  BRA `(.L_x_167) ;  /* 0xffffffc400ac7947 */ /* 0x000fea000383ffff */
.L_x_83:
[----:B------:R-:W-:-:S07]  /*87a0*/  MOV R0, UR22 ;  /* 0x0000001600007c02 */ /* 0x000fce0008000f00 */
.L_x_168:
[----:B-1----:R1:W3:Y:S02]  /*87b0*/  SYNCS.PHASECHK.TRANS64.TRYWAIT P0, [R0+URZ+0x120], R2 ;  /* 0x00012002000075a7 */ /* 0x0022e400080011ff */
[----:B---3--:R-:W-:Y:S05]  /*87c0*/  @!P0 NANOSLEEP.SYNCS 0x989680 ;  /* 0x009896800000895d */ /* 0x008fea0003900000 */
[----:B------:R-:W3:Y:S02]  /*87d0*/  @!P0 SYNCS.PHASECHK.TRANS64 P0, [R0+URZ+0x120], R2 ;  /* 0x00012002000085a7 */ /* 0x000ee400080010ff */
[----:B---3--:R-:W-:Y:S05]  /*87e0*/  @!P0 BRA `(.L_x_168) ;  /* 0xfffffffc00f08947 */ /* 0x008fea000383ffff */
[----:B------:R-:W-:Y:S05]  /*87f0*/  BRA `(.L_x_169) ;  /* 0xffffffc800107947 */ /* 0x000fea000383ffff */
.L_x_85:
[----:B------:R-:W-:Y:S07]  /*8800*/  MOV R0, UR51 ;  /* 0x0000003300007c02 */ /* 0x000fee0008000f00 */
.L_x_170:
[----:B-1----:R1:W2:Y:S02]  /*8810*/  SYNCS.PHASECHK.TRANS64.TRYWAIT P0, [R0+URZ+0x140], R2 ;  /* 0x00014002000075a7 */ /* 0x0022a400080011ff */
[----:B--2---:R-:W-:Y:S05]  /*8820*/  @!P0 NANOSLEEP.SYNCS 0x989680 ;  /* 0x009896800000895d */ /* 0x004fea0003900000 */
[----:B------:R-:W2:Y:S02]  /*8830*/  @!P0 SYNCS.PHASECHK.TRANS64 P0, [R0+URZ+0x140], R2 ;  /* 0x00014002000085a7 */ /* 0x000ea400080010ff */
[----:B--2---:R-:W-:Y:S05]  /*8840*/  @!P0 BRA `(.L_x_170) ;  /* 0xfffffffc00f08947 */ /* 0x004fea000383ffff */
[----:B------:R-:W-:Y:S05]  /*8850*/  BRA `(.L_x_171) ;  /* 0xffffffc800e47947 */ /* 0x000fea000383ffff */
.L_x_96:
[----:B---3--:R3:W1:Y:S02]  /*8860*/  SYNCS.PHASECHK.TRANS64.TRYWAIT P1, [R0+URZ+0x110], R5 ;  /* 0x00011005000075a7 */ /* 0x00866400080211ff */
[----:B-1----:R-:W-:Y:S05]  /*8870*/  @!P1 NANOSLEEP.SYNCS 0x989680 ;  /* 0x009896800000995d */ /* 0x002fea0003900000 */
[----:B------:R-:W1:Y:S02]  /*8880*/  @!P1 SYNCS.PHASECHK.TRANS64 P1, [R0+URZ+0x110], R5 ;  /* 0x00011005000095a7 */ /* 0x000e6400080210ff */
[----:B-1----:R-:W-:Y:S05]  /*8890*/  @!P1 BRA `(.L_x_96) ;  /* 0xfffffffc00f09947 */ /* 0x002fea000383ffff */
[----:B------:R-:W-:Y:S05]  /*88a0*/  BRA `(.L_x_95) ;  /* 0xffffffd8001c7947 */ /* 0x000fea000383ffff */
.L_x_98:
[----:B---3--:R3:W4:Y:S02]  /*88b0*/  SYNCS.PHASECHK.TRANS64.TRYWAIT P0, [R120+URZ+0x150], R3 ;  /* 0x00015003780075a7 */ /* 0x00872400080011ff */
[----:B----4-:R-:W-:Y:S05]  /*88c0*/  @!P0 NANOSLEEP.SYNCS 0x989680 ;  /* 0x009896800000895d */ /* 0x010fea0003900000 */
[----:B------:R-:W4:Y:S02]  /*88d0*/  @!P0 SYNCS.PHASECHK.TRANS64 P0, [R120+URZ+0x150], R3 ;  /* 0x00015003780085a7 */ /* 0x000f2400080010ff */
[----:B----4-:R-:W-:Y:S05]  /*88e0*/  @!P0 BRA `(.L_x_98) ;  /* 0xfffffffc00f08947 */ /* 0x010fea000383ffff */
[----:B------:R-:W-:Y:S05]  /*88f0*/  BRA `(.L_x_97) ;  /* 0xffffffd8006c7947 */ /* 0x000fea000383ffff */
.L_x_107:
[----:B---3--:R3:W4:Y:S02]  /*8900*/  SYNCS.PHASECHK.TRANS64.TRYWAIT P0, [R2+URZ+0x110], R0 ;  /* 0x00011000020075a7 */ /* 0x00872400080011ff */
[----:B----4-:R-:W-:Y:S05]  /*8910*/  @!P0 NANOSLEEP.SYNCS 0x989680 ;  /* 0x009896800000895d */ /* 0x010fea0003900000 */
[----:B------:R-:W4:Y:S02]  /*8920*/  @!P0 SYNCS.PHASECHK.TRANS64 P0, [R2+URZ+0x110], R0 ;  /* 0x00011000020085a7 */ /* 0x000f2400080010ff */
[----:B----4-:R-:W-:Y:S05]  /*8930*/  @!P0 BRA `(.L_x_107) ;  /* 0xfffffffc00f08947 */ /* 0x010fea000383ffff */
[----:B------:R-:W-:Y:S05]  /*8940*/  BRA `(.L_x_106) ;  /* 0xffffffe400707947 */ /* 0x000fea000383ffff */
        .weak           $__internal_0_$__cuda_sm10x_tcgen05_guardrail_trap_col_being_dealloced_not_returned_by_alloc
        .type           $__internal_0_$__cuda_sm10x_tcgen05_guardrail_trap_col_being_dealloced_not_returned_by_alloc,@function
        .size           $__internal_0_$__cuda_sm10x_tcgen05_guardrail_trap_col_being_dealloced_not_returned_by_alloc,($__internal_1_$__cuda_sm10x_tcgen05_guardrail_trap_phase_invalid_during_alloc - $__internal_0_$__cuda_sm10x_tcgen05_guardrail_trap_col_being_dealloced_not_returned_by_alloc)
$__internal_0_$__cuda_sm10x_tcgen05_guardrail_trap_col_being_dealloced_not_returned_by_alloc:
[----:B------:R-:W-:Y:S05]  /*8950*/  BPT.TRAP 0x1 ;  /* 0x000000040000795c */ /* 0x000fea0000300000 */
[----:B------:R-:W-:-:S04]  /*8960*/  HFMA2 R3, -RZ, RZ, 0, 0 ;  /* 0x00000000ff037431 */ /* 0x000fc800000001ff */
[----:B------:R-:W-:Y:S05]  /*8970*/  RET.REL.NODEC R2 `(_ZN7cutlass13device_kernelINS_4conv6kernel13ConvUniversalINS1_16ConvProblemShapeILNS1_8OperatorE0ELi2EEENS1_10collective14CollectiveConvINS1_47MainloopSm100TmaUmmaWarpSpecializedImplicitGemmILS5_0ELi17ELi2ELi1ELi2EN4cute5tupleIJNSA_1CILi1EEESD_SD_EEEEENSB_IJNSC_ILi64EEENSC_ILi128EEENSB_IJSG_EEEEEENS_12float_e4m3_tESK_NSA_8TiledMMAINSA_8MMA_AtomIJNSA_10MMA_TraitsINSA_19SM100_MMA_F8F6F4_SSEJSK_SK_fSG_SH_NSA_17integral_constantINSA_4UMMA5MajorELSR_0EEESS_NSP_INSQ_7ScaleInELST_0EEESU_EEEEEENSA_6LayoutISE_NSB_IJNSC_ILi0EEESY_SY_EEEEENSB_IJNSA_10UnderscoreES11_S11_EEEEENS7_6detail27Sm100ImplicitGemmTileTraitsINSA_20SM90_TMA_LOAD_IM2COLENSA_14ComposedLayoutINSA_7SwizzleILi2ELi4ELi3EEENSA_18smem_ptr_flag_bitsILi8EEENSX_INSB_IJNSC_ILi8EEESG_EEENSB_IJSG_SD_EEEEEEEvEENS15_INSA_13SM90_TMA_LOADES1G_vEEEENS_8epilogue10collective18CollectiveEpilogueINS1L_23Sm100TmaWarpSpecializedILi2ELi2ELi32ELb0ELb0EEEJSJ_NSB_IJNSX_ISG_SD_EES1Q_EEESK_NSB_IJNSB_IJlllEEESD_SY_EEESK_S1T_NS1L_6fusion15FusionCallbacksIS1P_NS1U_17LinearCombinationISK_fSK_fLNS_15FloatRoundStyleE2EEESJ_S1R_JEEENSA_5SM1004TMEM4LOAD26SM100_TMEM_LOAD_16dp32b32xES16_S1G_NSA_39AutoVectorizingCopyWithAssumedAlignmentILi128EEENSA_21SM90_TMA_STORE_IM2COLES1G_S25_S25_EEEvvEEEEvNT_6ParamsE) ;  /* 0xffffff7402a07950 */ /* 0x000fea0003c3ffff */
        .weak           $__internal_1_$__cuda_sm10x_tcgen05_guardrail_trap_phase_invalid_during_alloc
        .type           $__internal_1_$__cuda_sm10x_tcgen05_guardrail_trap_phase_invalid_during_alloc,@function
        .size           $__internal_1_$__cuda_sm10x_tcgen05_guardrail_trap_phase_invalid_during_alloc,($__internal_2_$__cuda_sm10x_tcgen05_guardrail_trap_unallocated_columns_being_dealloced - $__internal_1_$__cuda_sm10x_tcgen05_guardrail_trap_phase_invalid_during_alloc)
$__internal_1_$__cuda_sm10x_tcgen05_guardrail_trap_phase_invalid_during_alloc:
[----:B------:R-:W-:Y:S05]  /*8980*/  BPT.TRAP 0x1 ;  /* 0x000000040000795c */ /* 0x000fea0000300000 */
[----:B------:R-:W-:-:S04]  /*8990*/  MOV R3, 0x0 ;  /* 0x0000000000037802 */ /* 0x000fc80000000f00 */
[----:B------:R-:W-:Y:S05]  /*89a0*/  RET.REL.NODEC R2 `(_ZN7cutlass13device_kernelINS_4conv6kernel13ConvUniversalINS1_16ConvProblemShapeILNS1_8OperatorE0ELi2EEENS1_10collective14CollectiveConvINS1_47MainloopSm100TmaUmmaWarpSpecializedImplicitGemmILS5_0ELi17ELi2ELi1ELi2EN4cute5tupleIJNSA_1CILi1EEESD_SD_EEEEENSB_IJNSC_ILi64EEENSC_ILi128EEENSB_IJSG_EEEEEENS_12float_e4m3_tESK_NSA_8TiledMMAINSA_8MMA_AtomIJNSA_10MMA_TraitsINSA_19SM100_MMA_F8F6F4_SSEJSK_SK_fSG_SH_NSA_17integral_constantINSA_4UMMA5MajorELSR_0EEESS_NSP_INSQ_7ScaleInELST_0EEESU_EEEEEENSA_6LayoutISE_NSB_IJNSC_ILi0EEESY_SY_EEEEENSB_IJNSA_10UnderscoreES11_S11_EEEEENS7_6detail27Sm100ImplicitGemmTileTraitsINSA_20SM90_TMA_LOAD_IM2COLENSA_14ComposedLayoutINSA_7SwizzleILi2ELi4ELi3EEENSA_18smem_ptr_flag_bitsILi8EEENSX_INSB_IJNSC_ILi8EEESG_EEENSB_IJSG_SD_EEEEEEEvEENS15_INSA_13SM90_TMA_LOADES1G_vEEEENS_8epilogue10collective18CollectiveEpilogueINS1L_23Sm100TmaWarpSpecializedILi2ELi2ELi32ELb0ELb0EEEJSJ_NSB_IJNSX_ISG_SD_EES1Q_EEESK_NSB_IJNSB_IJlllEEESD_SY_EEESK_S1T_NS1L_6fusion15FusionCallbacksIS1P_NS1U_17LinearCombinationISK_fSK_fLNS_15FloatRoundStyleE2EEESJ_S1R_JEEENSA_5SM1004TMEM4LOAD26SM100_TMEM_LOAD_16dp32b32xES16_S1G_NSA_39AutoVectorizingCopyWithAssumedAlignmentILi128EEENSA_21SM90_TMA_STORE_IM2COLES1G_S25_S25_EEEvvEEEEvNT_6ParamsE) ;  /* 0xffffff7402947950 */ /* 0x000fea0003c3ffff */
        .weak           $__internal_2_$__cuda_sm10x_tcgen05_guardrail_trap_unallocated_columns_being_dealloced
        .type           $__internal_2_$__cuda_sm10x_tcgen05_guardrail_trap_unallocated_columns_being_dealloced,@function
        .size           $__internal_2_$__cuda_sm10x_tcgen05_guardrail_trap_unallocated_columns_being_dealloced,(.L_x_173 - $__internal_2_$__cuda_sm10x_tcgen05_guardrail_trap_unallocated_columns_being_dealloced)
$__internal_2_$__cuda_sm10x_tcgen05_guardrail_trap_unallocated_columns_being_dealloced:
[----:B------:R-:W-:Y:S05]  /*89b0*/  BPT.TRAP 0x1 ;  /* 0x000000040000795c */ /* 0x000fea0000300000 */
[----:B------:R-:W-:-:S04]  /*89c0*/  HFMA2 R3, -RZ, RZ, 0, 0 ;  /* 0x00000000ff037431 */ /* 0x000fc800000001ff */
[----:B------:R-:W-:Y:S05]  /*89d0*/  RET.REL.NODEC R2 `(_ZN7cutlass13device_kernelINS_4conv6kernel13ConvUniversalINS1_16ConvProblemShapeILNS1_8OperatorE0ELi2EEENS1_10collective14CollectiveConvINS1_47MainloopSm100TmaUmmaWarpSpecializedImplicitGemmILS5_0ELi17ELi2ELi1ELi2EN4cute5tupleIJNSA_1CILi1EEESD_SD_EEEEENSB_IJNSC_ILi64EEENSC_ILi128EEENSB_IJSG_EEEEEENS_12float_e4m3_tESK_NSA_8TiledMMAINSA_8MMA_AtomIJNSA_10MMA_TraitsINSA_19SM100_MMA_F8F6F4_SSEJSK_SK_fSG_SH_NSA_17integral_constantINSA_4UMMA5MajorELSR_0EEESS_NSP_INSQ_7ScaleInELST_0EEESU_EEEEEENSA_6LayoutISE_NSB_IJNSC_ILi0EEESY_SY_EEEEENSB_IJNSA_10UnderscoreES11_S11_EEEEENS7_6detail27Sm100ImplicitGemmTileTraitsINSA_20SM90_TMA_LOAD_IM2COLENSA_14ComposedLayoutINSA_7SwizzleILi2ELi4ELi3EEENSA_18smem_ptr_flag_bitsILi8EEENSX_INSB_IJNSC_ILi8EEESG_EEENSB_IJSG_SD_EEEEEEEvEENS15_INSA_13SM90_TMA_LOADES1G_vEEEENS_8epilogue10collective18CollectiveEpilogueINS1L_23Sm100TmaWarpSpecializedILi2ELi2ELi32ELb0ELb0EEEJSJ_NSB_IJNSX_ISG_SD_EES1Q_EEESK_NSB_IJNSB_IJlllEEESD_SY_EEESK_S1T_NS1L_6fusion15FusionCallbacksIS1P_NS1U_17LinearCombinationISK_fSK_fLNS_15FloatRoundStyleE2EEESJ_S1R_JEEENSA_5SM1004TMEM4LOAD26SM100_TMEM_LOAD_16dp32b32xES16_S1G_NSA_39AutoVectorizingCopyWithAssumedAlignmentILi128EEENSA_21SM90_TMA_STORE_IM2COLES1G_S25_S25_EEEvvEEEEvNT_6ParamsE) ;  /* 0xffffff7402887950 */ /* 0x000fea0003c3ffff */
.L_x_172:
[----:B------:R-:W-:-:S00]  /*89e0*/  BRA `(.L_x_172) ;  /* 0xfffffffc00fc7947 */ /* 0x000fc0000383ffff */
[----:B------:R-:W-:-:S00]  /*89f0*/  NOP ;  /* 0x0000000000007918 */ /* 0x000fc00000000000 */
        /* <DEDUP_REMOVED lines=8> */
.L_x_173:


//--------------------- .nv.global.init           --------------------------
	.section	.nv.global.init,"aw",@progbits
.nv.global.init:
	.type		$str$29,@object
	.size		$str$29,($str$30 - $str$29)
$str$29:
        /*0000*/ 	.byte	0x28, 0x61, 0x64, 0x64, 0x72, 0x65, 0x73, 0x73, 0x20, 0x26, 0x20, 0x6d, 0x61, 0x73, 0x6b, 0x29
        /*0010*/ 	.byte	0x20, 0x3d, 0x3d, 0x20, 0x30, 0x00
	.type		$str$30,@object
	.size		$str$30,($str$28 - $str$30)
$str$30:
        /*0016*/ 	.byte	0x2f, 0x74, 0x6d, 0x70, 0x2f, 0x63, 0x75, 0x74, 0x6c, 0x61, 0x73, 0x73, 0x5f, 0x73, 0x77, 0x65
        /*0026*/ 	.byte	0x65, 0x70, 0x5f, 0x73, 0x72, 0x63, 0x2f, 0x69, 0x6e, 0x63, 0x6c, 0x75, 0x64, 0x65, 0x2f, 0x63
        /*0036*/ 	.byte	0x75, 0x74, 0x65, 0x2f, 0x70, 0x6f, 0x69, 0x6e, 0x74, 0x65, 0x72, 0x5f, 0x66, 0x6c, 0x61, 0x67
        /*0046*/ 	.byte	0x67, 0x65, 0x64, 0x2e, 0x68, 0x70, 0x70, 0x00
	.type		$str$28,@object
	.size		$str$28,($str$27 - $str$28)
$str$28:
        /*004e*/ 	.byte	0x2f, 0x74, 0x6d, 0x70, 0x2f, 0x63, 0x75, 0x74, 0x6c, 0x61, 0x73, 0x73, 0x5f, 0x73, 0x77, 0x65
        /*005e*/ 	.byte	0x65, 0x70, 0x5f, 0x73, 0x72, 0x63, 0x2f, 0x69, 0x6e, 0x63, 0x6c, 0x75, 0x64, 0x65, 0x2f, 0x63
        /*006e*/ 	.byte	0x75, 0x74, 0x65, 0x2f, 0x61, 0x74, 0x6f, 0x6d, 0x2f, 0x63, 0x6f, 0x70, 0x79, 0x5f, 0x74, 0x72
        /*007e*/ 	.byte	0x61, 0x69, 0x74, 0x73, 0x5f, 0x73, 0x6d, 0x31, 0x30, 0x30, 0x2e, 0x68, 0x70, 0x70, 0x00
	.type		$str$27,@object
	.size		$str$27,(__unnamed_1 - $str$27)
$str$27:
        /*008d*/ 	.byte	0x28, 0x28, 0x75, 0x69, 0x6e, 0x74, 0x33, 0x32, 0x5f, 0x74, 0x28, 0x74, 0x68, 0x72, 0x65, 0x61
        /*009d*/ 	.byte	0x64, 0x49, 0x64, 0x78, 0x2e, 0x78, 0x29, 0x20, 0x2f, 0x20, 0x33, 0x32, 0x29, 0x20, 0x25, 0x20
        /*00ad*/ 	.byte	0x34, 0x29, 0x20, 0x3d, 0x3d, 0x20, 0x28, 0x28, 0x28, 0x74, 0x6d, 0x65, 0x6d, 0x5f, 0x61, 0x64
        /*00bd*/ 	.byte	0x64, 0x72, 0x20, 0x3e, 0x3e, 0x20, 0x31, 0x36, 0x29, 0x20, 0x2f, 0x20, 0x33, 0x32, 0x29, 0x20
        /*00cd*/ 	.byte	0x25, 0x20, 0x34, 0x29, 0x00
	.type		__unnamed_1,@object
	.size		__unnamed_1,(__unnamed_2 - __unnamed_1)
__unnamed_1:
        /*00d2*/ 	.byte	0x61, 0x75, 0x74, 0x6f, 0x20, 0x63, 0x75, 0x74, 0x65, 0x3a, 0x3a, 0x61, 0x73, 0x5f, 0x70, 0x6f
        /* <DEDUP_REMOVED lines=24> */
        /*0262*/ 	.byte	0x3c, 0x34, 0x30, 0x39, 0x36, 0x3e, 0x3e, 0x3e, 0x3e, 0x5d, 0x00
	.type		__unnamed_2,@object
	.size		__unnamed_2,(.L_2 - __unnamed_2)
__unnamed_2:
        /* <DEDUP_REMOVED lines=40> */
        /*04ed*/ 	.byte	0x74, 0x65, 0x3a, 0x3a, 0x43, 0x3c, 0x30, 0x3e, 0x3e, 0x3e, 0x3e, 0x5d, 0x00
.L_2:


//--------------------- .nv.shared._ZN7cutlass13device_kernelINS_4conv6kernel13ConvUniversalINS1_16ConvProblemShapeILNS1_8OperatorE0ELi2EEENS1_10collective14CollectiveConvINS1_47MainloopSm100TmaUmmaWarpSpecializedImplicitGemmILS5_0ELi17ELi2ELi1ELi2EN4cute5tupleIJNSA_1CILi1EEESD_SD_EEEEENSB_IJNSC_ILi64EEENSC_ILi128EEENSB_IJSG_EEEEEENS_12float_e4m3_tESK_NSA_8TiledMMAINSA_8MMA_AtomIJNSA_10MMA_TraitsINSA_19SM100_MMA_F8F6F4_SSEJSK_SK_fSG_SH_NSA_17integral_constantINSA_4UMMA5MajorELSR_0EEESS_NSP_INSQ_7ScaleInELST_0EEESU_EEEEEENSA_6LayoutISE_NSB_IJNSC_ILi0EEESY_SY_EEEEENSB_IJNSA_10UnderscoreES11_S11_EEEEENS7_6detail27Sm100ImplicitGemmTileTraitsINSA_20SM90_TMA_LOAD_IM2COLENSA_14ComposedLayoutINSA_7SwizzleILi2ELi4ELi3EEENSA_18smem_ptr_flag_bitsILi8EEENSX_INSB_IJNSC_ILi8EEESG_EEENSB_IJSG_SD_EEEEEEEvEENS15_INSA_13SM90_TMA_LOADES1G_vEEEENS_8epilogue10collective18CollectiveEpilogueINS1L_23Sm100TmaWarpSpecializedILi2ELi2ELi32ELb0ELb0EEEJSJ_NSB_IJNSX_ISG_SD_EES1Q_EEESK_NSB_IJNSB_IJlllEEESD_SY_EEESK_S1T_NS1L_6fusion15FusionCallbacksIS1P_NS1U_17LinearCombinationISK_fSK_fLNS_15FloatRoundStyleE2EEESJ_S1R_JEEENSA_5SM1004TMEM4LOAD26SM100_TMEM_LOAD_16dp32b32xES16_S1G_NSA_39AutoVectorizingCopyWithAssumedAlignmentILi128EEENSA_21SM90_TMA_STORE_IM2COLES1G_S25_S25_EEEvvEEEEvNT_6ParamsE --------------------------
	.section	.nv.shared._ZN7cutlass13device_kernelINS_4conv6kernel13ConvUniversalINS1_16ConvProblemShapeILNS1_8OperatorE0ELi2EEENS1_10collective14CollectiveConvINS1_47MainloopSm100TmaUmmaWarpSpecializedImplicitGemmILS5_0ELi17ELi2ELi1ELi2EN4cute5tupleIJNSA_1CILi1EEESD_SD_EEEEENSB_IJNSC_ILi64EEENSC_ILi128EEENSB_IJSG_EEEEEENS_12float_e4m3_tESK_NSA_8TiledMMAINSA_8MMA_AtomIJNSA_10MMA_TraitsINSA_19SM100_MMA_F8F6F4_SSEJSK_SK_fSG_SH_NSA_17integral_constantINSA_4UMMA5MajorELSR_0EEESS_NSP_INSQ_7ScaleInELST_0EEESU_EEEEEENSA_6LayoutISE_NSB_IJNSC_ILi0EEESY_SY_EEEEENSB_IJNSA_10UnderscoreES11_S11_EEEEENS7_6detail27Sm100ImplicitGemmTileTraitsINSA_20SM90_TMA_LOAD_IM2COLENSA_14ComposedLayoutINSA_7SwizzleILi2ELi4ELi3EEENSA_18smem_ptr_flag_bitsILi8EEENSX_INSB_IJNSC_ILi8EEESG_EEENSB_IJSG_SD_EEEEEEEvEENS15_INSA_13SM90_TMA_LOADES1G_vEEEENS_8epilogue10collective18CollectiveEpilogueINS1L_23Sm100TmaWarpSpecializedILi2ELi2ELi32ELb0ELb0EEEJSJ_NSB_IJNSX_ISG_SD_EES1Q_EEESK_NSB_IJNSB_IJlllEEESD_SY_EEESK_S1T_NS1L_6fusion15FusionCallbacksIS1P_NS1U_17LinearCombinationISK_fSK_fLNS_15FloatRoundStyleE2EEESJ_S1R_JEEENSA_5SM1004TMEM4LOAD26SM100_TMEM_LOAD_16dp32b32xES16_S1G_NSA_39AutoVectorizingCopyWithAssumedAlignmentILi128EEENSA_21SM90_TMA_STORE_IM2COLES1G_S25_S25_EEEvvEEEEvNT_6ParamsE,"aw",@nobits
	.sectionflags	@""
	.align	16
	.zero		1024


//--------------------- .nv.shared.reserved.0     --------------------------
	.section	.nv.shared.reserved.0,"aw",@nobits
	.weak		__nv_reservedSMEM_offset_0_alias
	.size		__nv_reservedSMEM_offset_0_alias, 0, 64
	.other		__nv_reservedSMEM_offset_0_alias,@"STO_CUDA_RESERVED_SHARED STV_DEFAULT"
__nv_reservedSMEM_offset_0_alias:
	.zero		0
.nv.shared.reserved.0:
	.zero		64
	.weak		__nv_reservedSMEM_tcgen05_partition
	.type		__nv_reservedSMEM_tcgen05_partition,@object
	.size		__nv_reservedSMEM_tcgen05_partition,(.L_0 - __nv_reservedSMEM_tcgen05_partition)
__nv_reservedSMEM_tcgen05_partition:
	.zero		32
.L_0:


//--------------------- .nv.global                --------------------------
	.section	.nv.global,"aw",@nobits
.nv.global:
	.type		_ZN39_INTERNAL_71a136e1_4_k_cu_64a61f37_38964cute1_E,@object
	.size		_ZN39_INTERNAL_71a136e1_4_k_cu_64a61f37_38964cute1_E,(_ZN39_INTERNAL_71a136e1_4_k_cu_64a61f37_38964cuda3std3__45__cpo6cbeginE - _ZN39_INTERNAL_71a136e1_4_k_cu_64a61f37_38964cute1_E)
_ZN39_INTERNAL_71a136e1_4_k_cu_64a61f37_38964cute1_E:
	.zero		1
	.type		_ZN39_INTERNAL_71a136e1_4_k_cu_64a61f37_38964cuda3std3__45__cpo6cbeginE,@object
	.size		_ZN39_INTERNAL_71a136e1_4_k_cu_64a61f37_38964cuda3std3__45__cpo6cbeginE,(_ZN39_INTERNAL_71a136e1_4_k_cu_64a61f37_38964cuda3std3__48in_placeE - _ZN39_INTERNAL_71a136e1_4_k_cu_64a61f37_38964cuda3std3__45__cpo6cbeginE)
_ZN39_INTERNAL_71a136e1_4_k_cu_64a61f37_38964cuda3std3__45__cpo6cbeginE:
	.zero		1
	.type		_ZN39_INTERNAL_71a136e1_4_k_cu_64a61f37_38964cuda3std3__48in_placeE,@object
	.size		_ZN39_INTERNAL_71a136e1_4_k_cu_64a61f37_38964cuda3std3__48in_placeE,(_ZN39_INTERNAL_71a136e1_4_k_cu_64a61f37_38964cuda3std6ranges3__45__cpo9iter_moveE - _ZN39_INTERNAL_71a136e1_4_k_cu_64a61f37_38964cuda3std3__48in_placeE)
_ZN39_INTERNAL_71a136e1_4_k_cu_64a61f37_38964cuda3std3__48in_placeE:
	.zero		1
	.type		_ZN39_INTERNAL_71a136e1_4_k_cu_64a61f37_38964cuda3std6ranges3__45__cpo9iter_moveE,@object
	.size		_ZN39_INTERNAL_71a136e1_4_k_cu_64a61f37_38964cuda3std6ranges3__45__cpo9iter_moveE,(_ZN39_INTERNAL_71a136e1_4_k_cu_64a61f37_38964cuda3std3__45__cpo5beginE - _ZN39_INTERNAL_71a136e1_4_k_cu_64a61f37_38964cuda3std6ranges3__45__cpo9iter_moveE)
_ZN39_INTERNAL_71a136e1_4_k_cu_64a61f37_38964cuda3std6ranges3__45__cpo9iter_moveE:
	.zero		1
	.type		_ZN39_INTERNAL_71a136e1_4_k_cu_64a61f37_38964cuda3std3__45__cpo5beginE,@object
	.size		_ZN39_INTERNAL_71a136e1_4_k_cu_64a61f37_38964cuda3std3__45__cpo5beginE,(_ZN39_INTERNAL_71a136e1_4_k_cu_64a61f37_38964cuda3std3__441_GLOBAL__N__71a136e1_4_k_cu_64a61f37_38966ignoreE - _ZN39_INTERNAL_71a136e1_4_k_cu_64a61f37_38964cuda3std3__45__cpo5beginE)
_ZN39_INTERNAL_71a136e1_4_k_cu_64a61f37_38964cuda3std3__45__cpo5beginE:
	.zero		1
	.type		_ZN39_INTERNAL_71a136e1_4_k_cu_64a61f37_38964cuda3std3__441_GLOBAL__N__71a136e1_4_k_cu_64a61f37_38966ignoreE,@object
	.size		_ZN39_INTERNAL_71a136e1_4_k_cu_64a61f37_38964cuda3std3__441_GLOBAL__N__71a136e1_4_k_cu_64a61f37_38966ignoreE,(_ZN39_INTERNAL_71a136e1_4_k_cu_64a61f37_38964cute7productE - _ZN39_INTERNAL_71a136e1_4_k_cu_64a61f37_38964cuda3std3__441_GLOBAL__N__71a136e1_4_k_cu_64a61f37_38966ignoreE)
_ZN39_INTERNAL_71a136e1_4_k_cu_64a61f37_38964cuda3std3__441_GLOBAL__N__71a136e1_4_k_cu_64a61f37_38966ignoreE:
	.zero		1
	.type		_ZN39_INTERNAL_71a136e1_4_k_cu_64a61f37_38964cute7productE,@object
	.size		_ZN39_INTERNAL_71a136e1_4_k_cu_64a61f37_38964cute7productE,(_ZN39_INTERNAL_71a136e1_4_k_cu_64a61f37_38964cuda3std3__45__cpo3endE - _ZN39_INTERNAL_71a136e1_4_k_cu_64a61f37_38964cute7productE)
_ZN39_INTERNAL_71a136e1_4_k_cu_64a61f37_38964cute7productE:
	.zero		1
	.type		_ZN39_INTERNAL_71a136e1_4_k_cu_64a61f37_38964cuda3std3__45__cpo3endE,@object
	.size		_ZN39_INTERNAL_71a136e1_4_k_cu_64a61f37_38964cuda3std3__45__cpo3endE,(_ZN39_INTERNAL_71a136e1_4_k_cu_64a61f37_38964cuda3std3__419piecewise_constructE - _ZN39_INTERNAL_71a136e1_4_k_cu_64a61f37_38964cuda3std3__45__cpo3endE)
_ZN39_INTERNAL_71a136e1_4_k_cu_64a61f37_38964cuda3std3__45__cpo3endE:
	.zero		1
	.type		_ZN39_INTERNAL_71a136e1_4_k_cu_64a61f37_38964cuda3std3__419piecewise_constructE,@object
	.size		_ZN39_INTERNAL_71a136e1_4_k_cu_64a61f37_38964cuda3std3__419piecewise_constructE,(_ZN39_INTERNAL_71a136e1_4_k_cu_64a61f37_38964cuda3std3__45__cpo4cendE - _ZN39_INTERNAL_71a136e1_4_k_cu_64a61f37_38964cuda3std3__419piecewise_constructE)
_ZN39_INTERNAL_71a136e1_4_k_cu_64a61f37_38964cuda3std3__419piecewise_constructE:
	.zero		1
	.type		_ZN39_INTERNAL_71a136e1_4_k_cu_64a61f37_38964cuda3std3__45__cpo4cendE,@object
	.size		_ZN39_INTERNAL_71a136e1_4_k_cu_64a61f37_38964cuda3std3__45__cpo4cendE,(_ZN39_INTERNAL_71a136e1_4_k_cu_64a61f37_38964cuda3std6ranges3__45__cpo4swapE - _ZN39_INTERNAL_71a136e1_4_k_cu_64a61f37_38964cuda3std3__45__cpo4cendE)
_ZN39_INTERNAL_71a136e1_4_k_cu_64a61f37_38964cuda3std3__45__cpo4cendE:
	.zero		1
	.type		_ZN39_INTERNAL_71a136e1_4_k_cu_64a61f37_38964cuda3std6ranges3__45__cpo4swapE,@object
	.size		_ZN39_INTERNAL_71a136e1_4_k_cu_64a61f37_38964cuda3std6ranges3__45__cpo4swapE,(.L_10 - _ZN39_INTERNAL_71a136e1_4_k_cu_64a61f37_38964cuda3std6ranges3__45__cpo4swapE)
_ZN39_INTERNAL_71a136e1_4_k_cu_64a61f37_38964cuda3std6ranges3__45__cpo4swapE:
	.zero		1
.L_10:


//--------------------- .nv.constant0._ZN7cutlass13device_kernelINS_4conv6kernel13ConvUniversalINS1_16ConvProblemShapeILNS1_8OperatorE0ELi2EEENS1_10collective14CollectiveConvINS1_47MainloopSm100TmaUmmaWarpSpecializedImplicitGemmILS5_0ELi17ELi2ELi1ELi2EN4cute5tupleIJNSA_1CILi1EEESD_SD_EEEEENSB_IJNSC_ILi64EEENSC_ILi128EEENSB_IJSG_EEEEEENS_12float_e4m3_tESK_NSA_8TiledMMAINSA_8MMA_AtomIJNSA_10MMA_TraitsINSA_19SM100_MMA_F8F6F4_SSEJSK_SK_fSG_SH_NSA_17integral_constantINSA_4UMMA5MajorELSR_0EEESS_NSP_INSQ_7ScaleInELST_0EEESU_EEEEEENSA_6LayoutISE_NSB_IJNSC_ILi0EEESY_SY_EEEEENSB_IJNSA_10UnderscoreES11_S11_EEEEENS7_6detail27Sm100ImplicitGemmTileTraitsINSA_20SM90_TMA_LOAD_IM2COLENSA_14ComposedLayoutINSA_7SwizzleILi2ELi4ELi3EEENSA_18smem_ptr_flag_bitsILi8EEENSX_INSB_IJNSC_ILi8EEESG_EEENSB_IJSG_SD_EEEEEEEvEENS15_INSA_13SM90_TMA_LOADES1G_vEEEENS_8epilogue10collective18CollectiveEpilogueINS1L_23Sm100TmaWarpSpecializedILi2ELi2ELi32ELb0ELb0EEEJSJ_NSB_IJNSX_ISG_SD_EES1Q_EEESK_NSB_IJNSB_IJlllEEESD_SY_EEESK_S1T_NS1L_6fusion15FusionCallbacksIS1P_NS1U_17LinearCombinationISK_fSK_fLNS_15FloatRoundStyleE2EEESJ_S1R_JEEENSA_5SM1004TMEM4LOAD26SM100_TMEM_LOAD_16dp32b32xES16_S1G_NSA_39AutoVectorizingCopyWithAssumedAlignmentILi128EEENSA_21SM90_TMA_STORE_IM2COLES1G_S25_S25_EEEvvEEEEvNT_6ParamsE --------------------------
	.section	.nv.constant0._ZN7cutlass13device_kernelINS_4conv6kernel13ConvUniversalINS1_16ConvProblemShapeILNS1_8OperatorE0ELi2EEENS1_10collective14CollectiveConvINS1_47MainloopSm100TmaUmmaWarpSpecializedImplicitGemmILS5_0ELi17ELi2ELi1ELi2EN4cute5tupleIJNSA_1CILi1EEESD_SD_EEEEENSB_IJNSC_ILi64EEENSC_ILi128EEENSB_IJSG_EEEEEENS_12float_e4m3_tESK_NSA_8TiledMMAINSA_8MMA_AtomIJNSA_10MMA_TraitsINSA_19SM100_MMA_F8F6F4_SSEJSK_SK_fSG_SH_NSA_17integral_constantINSA_4UMMA5MajorELSR_0EEESS_NSP_INSQ_7ScaleInELST_0EEESU_EEEEEENSA_6LayoutISE_NSB_IJNSC_ILi0EEESY_SY_EEEEENSB_IJNSA_10UnderscoreES11_S11_EEEEENS7_6detail27Sm100ImplicitGemmTileTraitsINSA_20SM90_TMA_LOAD_IM2COLENSA_14ComposedLayoutINSA_7SwizzleILi2ELi4ELi3EEENSA_18smem_ptr_flag_bitsILi8EEENSX_INSB_IJNSC_ILi8EEESG_EEENSB_IJSG_SD_EEEEEEEvEENS15_INSA_13SM90_TMA_LOADES1G_vEEEENS_8epilogue10collective18CollectiveEpilogueINS1L_23Sm100TmaWarpSpecializedILi2ELi2ELi32ELb0ELb0EEEJSJ_NSB_IJNSX_ISG_SD_EES1Q_EEESK_NSB_IJNSB_IJlllEEESD_SY_EEESK_S1T_NS1L_6fusion15FusionCallbacksIS1P_NS1U_17LinearCombinationISK_fSK_fLNS_15FloatRoundStyleE2EEESJ_S1R_JEEENSA_5SM1004TMEM4LOAD26SM100_TMEM_LOAD_16dp32b32xES16_S1G_NSA_39AutoVectorizingCopyWithAssumedAlignmentILi128EEENSA_21SM90_TMA_STORE_IM2COLES1G_S25_S25_EEEvvEEEEvNT_6ParamsE,"a",@progbits
	.sectionflags	@""
	.align	4
.nv.constant0._ZN7cutlass13device_kernelINS_4conv6kernel13ConvUniversalINS1_16ConvProblemShapeILNS1_8OperatorE0ELi2EEENS1_10collective14CollectiveConvINS1_47MainloopSm100TmaUmmaWarpSpecializedImplicitGemmILS5_0ELi17ELi2ELi1ELi2EN4cute5tupleIJNSA_1CILi1EEESD_SD_EEEEENSB_IJNSC_ILi64EEENSC_ILi128EEENSB_IJSG_EEEEEENS_12float_e4m3_tESK_NSA_8TiledMMAINSA_8MMA_AtomIJNSA_10MMA_TraitsINSA_19SM100_MMA_F8F6F4_SSEJSK_SK_fSG_SH_NSA_17integral_constantINSA_4UMMA5MajorELSR_0EEESS_NSP_INSQ_7ScaleInELST_0EEESU_EEEEEENSA_6LayoutISE_NSB_IJNSC_ILi0EEESY_SY_EEEEENSB_IJNSA_10UnderscoreES11_S11_EEEEENS7_6detail27Sm100ImplicitGemmTileTraitsINSA_20SM90_TMA_LOAD_IM2COLENSA_14ComposedLayoutINSA_7SwizzleILi2ELi4ELi3EEENSA_18smem_ptr_flag_bitsILi8EEENSX_INSB_IJNSC_ILi8EEESG_EEENSB_IJSG_SD_EEEEEEEvEENS15_INSA_13SM90_TMA_LOADES1G_vEEEENS_8epilogue10collective18CollectiveEpilogueINS1L_23Sm100TmaWarpSpecializedILi2ELi2ELi32ELb0ELb0EEEJSJ_NSB_IJNSX_ISG_SD_EES1Q_EEESK_NSB_IJNSB_IJlllEEESD_SY_EEESK_S1T_NS1L_6fusion15FusionCallbacksIS1P_NS1U_17LinearCombinationISK_fSK_fLNS_15FloatRoundStyleE2EEESJ_S1R_JEEENSA_5SM1004TMEM4LOAD26SM100_TMEM_LOAD_16dp32b32xES16_S1G_NSA_39AutoVectorizingCopyWithAssumedAlignmentILi128EEENSA_21SM90_TMA_STORE_IM2COLES1G_S25_S25_EEEvvEEEEvNT_6ParamsE:
	.zero		2944


//--------------------- SYMBOLS --------------------------

	.type		.nv.reservedSmem.offset0,@object
	.size		.nv.reservedSmem.offset0,0x4
	.type		.nv.reservedSmem.cap,@object
	.size		.nv.reservedSmem.cap,0x4
	.type		__assertfail,@function
